//
// Generated by NVIDIA NVVM Compiler
//
// Compiler Build ID: CL-36424714
// Cuda compilation tools, release 13.0, V13.0.88
// Based on NVVM 20.0.0
//

.version 9.0
.target sm_100
.address_size 64

	// .globl	_Z16updateTabuMatrixPii
// _ZZ13get_best_iteriPiS_PKiS_E10best_local has been demoted
// _ZZ7rotate2PiiiiE3tmp has been demoted

.visible .entry _Z16updateTabuMatrixPii(
	.param .u64 .ptr .align 1 _Z16updateTabuMatrixPii_param_0,
	.param .u32 _Z16updateTabuMatrixPii_param_1
)
{
	.reg .pred 	%p<4>;
	.reg .b32 	%r<13>;
	.reg .b64 	%rd<5>;

	ld.param.u64 	%rd3, [_Z16updateTabuMatrixPii_param_0];
	ld.param.u32 	%r6, [_Z16updateTabuMatrixPii_param_1];
	mov.u32 	%r1, %tid.x;
	setp.ge.u32 	%p1, %r1, %r6;
	@%p1 bra 	$L__BB0_5;
	mov.u32 	%r8, %ntid.x;
	mov.u32 	%r9, %nctaid.x;
	mul.lo.s32 	%r2, %r8, %r9;
	cvta.to.global.u64 	%rd1, %rd3;
	mov.b32 	%r12, 0;
$L__BB0_2:
	add.s32 	%r12, %r12, %r2;
	mul.wide.u32 	%rd4, %r12, 4;
	add.s64 	%rd2, %rd1, %rd4;
	ld.global.u32 	%r5, [%rd2];
	setp.lt.s32 	%p2, %r5, 1;
	@%p2 bra 	$L__BB0_4;
	add.s32 	%r10, %r5, -1;
	st.global.u32 	[%rd2], %r10;
$L__BB0_4:
	add.s32 	%r11, %r12, %r1;
	setp.lt.u32 	%p3, %r11, %r6;
	@%p3 bra 	$L__BB0_2;
$L__BB0_5:
	ret;

}
	// .globl	_Z16generate_rotatesPKiS0_S0_PiS1_ii
.visible .entry _Z16generate_rotatesPKiS0_S0_PiS1_ii(
	.param .u64 .ptr .align 1 _Z16generate_rotatesPKiS0_S0_PiS1_ii_param_0,
	.param .u64 .ptr .align 1 _Z16generate_rotatesPKiS0_S0_PiS1_ii_param_1,
	.param .u64 .ptr .align 1 _Z16generate_rotatesPKiS0_S0_PiS1_ii_param_2,
	.param .u64 .ptr .align 1 _Z16generate_rotatesPKiS0_S0_PiS1_ii_param_3,
	.param .u64 .ptr .align 1 _Z16generate_rotatesPKiS0_S0_PiS1_ii_param_4,
	.param .u32 _Z16generate_rotatesPKiS0_S0_PiS1_ii_param_5,
	.param .u32 _Z16generate_rotatesPKiS0_S0_PiS1_ii_param_6
)
{
	.reg .pred 	%p<12>;
	.reg .b32 	%r<105>;
	.reg .b64 	%rd<39>;

	ld.param.u64 	%rd8, [_Z16generate_rotatesPKiS0_S0_PiS1_ii_param_0];
	ld.param.u64 	%rd9, [_Z16generate_rotatesPKiS0_S0_PiS1_ii_param_1];
	ld.param.u64 	%rd12, [_Z16generate_rotatesPKiS0_S0_PiS1_ii_param_2];
	ld.param.u64 	%rd10, [_Z16generate_rotatesPKiS0_S0_PiS1_ii_param_3];
	ld.param.u64 	%rd11, [_Z16generate_rotatesPKiS0_S0_PiS1_ii_param_4];
	ld.param.u32 	%r41, [_Z16generate_rotatesPKiS0_S0_PiS1_ii_param_5];
	cvta.to.global.u64 	%rd1, %rd12;
	mov.u32 	%r1, %ntid.x;
	mov.u32 	%r42, %ctaid.x;
	mov.u32 	%r43, %tid.x;
	mad.lo.s32 	%r2, %r1, %r42, %r43;
	mov.u32 	%r3, %ntid.y;
	mov.u32 	%r44, %ctaid.y;
	mov.u32 	%r45, %tid.y;
	mad.lo.s32 	%r4, %r3, %r44, %r45;
	mov.u32 	%r5, %ntid.z;
	mov.u32 	%r46, %ctaid.z;
	mul.lo.s32 	%r6, %r5, %r46;
	mov.u32 	%r7, %tid.z;
	add.s32 	%r8, %r6, %r7;
	add.s32 	%r9, %r41, -1;
	setp.ge.s32 	%p1, %r2, %r9;
	@%p1 bra 	$L__BB1_11;
	cvta.to.global.u64 	%rd2, %rd8;
	mov.u32 	%r48, %nctaid.z;
	mul.lo.s32 	%r10, %r5, %r48;
	mov.u32 	%r49, %nctaid.y;
	mul.lo.s32 	%r11, %r3, %r49;
	mov.u32 	%r50, %nctaid.x;
	mul.lo.s32 	%r12, %r1, %r50;
	mul.lo.s32 	%r51, %r7, 3;
	mad.lo.s32 	%r13, %r6, 3, %r51;
	mul.lo.s32 	%r14, %r10, 3;
	cvta.to.global.u64 	%rd3, %rd9;
	cvta.to.global.u64 	%rd4, %rd10;
	cvta.to.global.u64 	%rd5, %rd11;
	mov.b32 	%r95, 0;
$L__BB1_2:
	add.s32 	%r96, %r4, 2;
	setp.ge.s32 	%p2, %r96, %r41;
	add.s32 	%r17, %r95, %r2;
	add.s32 	%r52, %r96, %r17;
	setp.gt.s32 	%p3, %r52, %r41;
	or.pred  	%p4, %p3, %p2;
	@%p4 bra 	$L__BB1_10;
	mul.lo.s32 	%r18, %r17, %r41;
	add.s32 	%r19, %r17, -1;
	mul.wide.s32 	%rd13, %r17, 4;
	add.s64 	%rd6, %rd1, %rd13;
	mov.b32 	%r97, 2;
	rem.s32 	%r59, %r19, %r41;
	add.s32 	%r60, %r59, %r41;
	rem.s32 	%r61, %r60, %r41;
$L__BB1_4:
	add.s32 	%r54, %r8, 1;
	setp.ge.s32 	%p5, %r54, %r96;
	@%p5 bra 	$L__BB1_9;
	add.s32 	%r55, %r96, %r18;
	mul.lo.s32 	%r56, %r55, %r41;
	add.s32 	%r22, %r96, %r17;
	mul.wide.s32 	%rd14, %r96, 4;
	add.s64 	%rd7, %rd6, %rd14;
	add.s32 	%r99, %r8, %r56;
	mad.lo.s32 	%r98, %r56, 3, %r13;
	rem.s32 	%r73, %r22, %r41;
	add.s32 	%r74, %r73, %r41;
	rem.s32 	%r75, %r74, %r41;
	mov.u32 	%r100, %r8;
$L__BB1_6:
	add.s32 	%r28, %r100, 1;
	add.s32 	%r29, %r99, 1;
	mul.wide.s32 	%rd15, %r29, 4;
	add.s64 	%rd16, %rd3, %rd15;
	ld.global.u32 	%r58, [%rd16];
	setp.ne.s32 	%p6, %r58, 0;
	mov.b32 	%r101, 0;
	mov.u32 	%r102, %r101;
	mov.u32 	%r103, %r101;
	mov.u32 	%r104, %r101;
	@%p6 bra 	$L__BB1_8;
	mul.wide.s32 	%rd17, %r61, 4;
	add.s64 	%rd18, %rd1, %rd17;
	ld.global.u32 	%r62, [%rd18];
	ld.global.u32 	%r63, [%rd6];
	mul.lo.s32 	%r64, %r62, %r41;
	add.s32 	%r65, %r64, %r63;
	mul.wide.s32 	%rd19, %r65, 4;
	add.s64 	%rd20, %rd2, %rd19;
	ld.global.u32 	%r66, [%rd20];
	mul.wide.s32 	%rd21, %r28, 4;
	add.s64 	%rd22, %rd6, %rd21;
	ld.global.u32 	%r67, [%rd22+-4];
	ld.global.u32 	%r68, [%rd22];
	mul.lo.s32 	%r69, %r67, %r41;
	add.s32 	%r70, %r69, %r68;
	mul.wide.s32 	%rd23, %r70, 4;
	add.s64 	%rd24, %rd2, %rd23;
	ld.global.u32 	%r71, [%rd24];
	ld.global.u32 	%r72, [%rd7+-4];
	mul.wide.s32 	%rd25, %r75, 4;
	add.s64 	%rd26, %rd1, %rd25;
	ld.global.u32 	%r76, [%rd26];
	mul.lo.s32 	%r77, %r72, %r41;
	add.s32 	%r78, %r76, %r77;
	mul.wide.s32 	%rd27, %r78, 4;
	add.s64 	%rd28, %rd2, %rd27;
	ld.global.u32 	%r79, [%rd28];
	add.s32 	%r80, %r64, %r68;
	mul.wide.s32 	%rd29, %r80, 4;
	add.s64 	%rd30, %rd2, %rd29;
	ld.global.u32 	%r81, [%rd30];
	add.s32 	%r82, %r77, %r63;
	mul.wide.s32 	%rd31, %r82, 4;
	add.s64 	%rd32, %rd2, %rd31;
	ld.global.u32 	%r83, [%rd32];
	add.s32 	%r84, %r69, %r76;
	mul.wide.s32 	%rd33, %r84, 4;
	add.s64 	%rd34, %rd2, %rd33;
	ld.global.u32 	%r85, [%rd34];
	add.s32 	%r86, %r71, %r66;
	add.s32 	%r87, %r86, %r79;
	add.s32 	%r88, %r81, %r83;
	add.s32 	%r89, %r88, %r85;
	sub.s32 	%r104, %r87, %r89;
	mov.u32 	%r101, %r28;
	mov.u32 	%r102, %r96;
	mov.u32 	%r103, %r17;
$L__BB1_8:
	mul.wide.s32 	%rd35, %r29, 4;
	add.s64 	%rd36, %rd4, %rd35;
	st.global.u32 	[%rd36], %r104;
	add.s32 	%r90, %r98, 3;
	mul.wide.s32 	%rd37, %r90, 4;
	add.s64 	%rd38, %rd5, %rd37;
	st.global.u32 	[%rd38], %r103;
	st.global.u32 	[%rd38+4], %r102;
	st.global.u32 	[%rd38+8], %r101;
	add.s32 	%r100, %r100, %r10;
	add.s32 	%r91, %r100, 1;
	add.s32 	%r99, %r99, %r10;
	add.s32 	%r98, %r98, %r14;
	setp.lt.s32 	%p7, %r91, %r96;
	@%p7 bra 	$L__BB1_6;
$L__BB1_9:
	add.s32 	%r97, %r97, %r11;
	add.s32 	%r92, %r17, %r4;
	add.s32 	%r93, %r92, %r97;
	setp.le.s32 	%p8, %r93, %r41;
	add.s32 	%r96, %r97, %r4;
	setp.lt.s32 	%p9, %r96, %r41;
	and.pred  	%p10, %p8, %p9;
	@%p10 bra 	$L__BB1_4;
$L__BB1_10:
	add.s32 	%r95, %r95, %r12;
	add.s32 	%r94, %r17, %r12;
	setp.lt.s32 	%p11, %r94, %r9;
	@%p11 bra 	$L__BB1_2;
$L__BB1_11:
	ret;

}
	// .globl	_Z9init_bestPii
.visible .entry _Z9init_bestPii(
	.param .u64 .ptr .align 1 _Z9init_bestPii_param_0,
	.param .u32 _Z9init_bestPii_param_1
)
{
	.reg .pred 	%p<3>;
	.reg .b32 	%r<13>;
	.reg .b64 	%rd<5>;

	ld.param.u64 	%rd2, [_Z9init_bestPii_param_0];
	ld.param.u32 	%r5, [_Z9init_bestPii_param_1];
	setp.lt.s32 	%p1, %r5, 1;
	@%p1 bra 	$L__BB2_3;
	mov.u32 	%r7, %ntid.x;
	mov.u32 	%r8, %ctaid.x;
	mov.u32 	%r9, %tid.x;
	mad.lo.s32 	%r1, %r7, %r8, %r9;
	mov.u32 	%r10, %nctaid.x;
	mul.lo.s32 	%r2, %r7, %r10;
	cvta.to.global.u64 	%rd1, %rd2;
	mov.b32 	%r12, 0;
$L__BB2_2:
	add.s32 	%r11, %r1, %r12;
	mul.wide.s32 	%rd3, %r11, 4;
	add.s64 	%rd4, %rd1, %rd3;
	st.global.u32 	[%rd4], %r11;
	add.s32 	%r12, %r12, %r2;
	setp.lt.s32 	%p2, %r12, %r5;
	@%p2 bra 	$L__BB2_2;
$L__BB2_3:
	ret;

}
	// .globl	_Z13get_best_iteriPiS_PKiS_
.visible .entry _Z13get_best_iteriPiS_PKiS_(
	.param .u32 _Z13get_best_iteriPiS_PKiS__param_0,
	.param .u64 .ptr .align 1 _Z13get_best_iteriPiS_PKiS__param_1,
	.param .u64 .ptr .align 1 _Z13get_best_iteriPiS_PKiS__param_2,
	.param .u64 .ptr .align 1 _Z13get_best_iteriPiS_PKiS__param_3,
	.param .u64 .ptr .align 1 _Z13get_best_iteriPiS_PKiS__param_4
)
{
	.reg .pred 	%p<57>;
	.reg .b32 	%r<130>;
	.reg .b64 	%rd<101>;
	// demoted variable
	.shared .align 4 .b8 _ZZ13get_best_iteriPiS_PKiS_E10best_local[4096];
	ld.param.u32 	%r24, [_Z13get_best_iteriPiS_PKiS__param_0];
	ld.param.u64 	%rd4, [_Z13get_best_iteriPiS_PKiS__param_1];
	ld.param.u64 	%rd5, [_Z13get_best_iteriPiS_PKiS__param_2];
	ld.param.u64 	%rd6, [_Z13get_best_iteriPiS_PKiS__param_3];
	ld.param.u64 	%rd3, [_Z13get_best_iteriPiS_PKiS__param_4];
	cvta.to.global.u64 	%rd1, %rd4;
	cvta.to.global.u64 	%rd2, %rd5;
	cvta.to.global.u64 	%rd7, %rd6;
	mov.u32 	%r1, %tid.x;
	mov.u32 	%r2, %ctaid.x;
	mov.u32 	%r3, %ntid.x;
	mad.lo.s32 	%r126, %r2, %r3, %r1;
	mul.wide.s32 	%rd8, %r126, 4;
	add.s64 	%rd9, %rd7, %rd8;
	ld.global.u32 	%r128, [%rd9];
	setp.ge.s32 	%p1, %r126, %r24;
	@%p1 bra 	$L__BB3_5;
	mov.u32 	%r25, %nctaid.x;
	mul.lo.s32 	%r6, %r3, %r25;
$L__BB3_2:
	mul.lo.s32 	%r26, %r126, 3;
	mul.wide.s32 	%rd10, %r26, 4;
	add.s64 	%rd11, %rd2, %rd10;
	ld.global.u32 	%r27, [%rd11+4];
	setp.lt.s32 	%p2, %r27, 2;
	@%p2 bra 	$L__BB3_4;
	mul.lo.s32 	%r28, %r128, 3;
	mul.wide.s32 	%rd12, %r28, 4;
	add.s64 	%rd13, %rd2, %rd12;
	mul.wide.s32 	%rd14, %r126, 4;
	add.s64 	%rd15, %rd1, %rd14;
	ld.global.u32 	%r29, [%rd15];
	mul.wide.s32 	%rd16, %r128, 4;
	add.s64 	%rd17, %rd1, %rd16;
	ld.global.u32 	%r30, [%rd17];
	ld.global.u32 	%r31, [%rd13+4];
	setp.gt.s32 	%p3, %r29, %r30;
	setp.lt.s32 	%p4, %r31, 2;
	selp.b32 	%r33, %r126, %r128, %p4;
	selp.b32 	%r128, %r126, %r33, %p3;
$L__BB3_4:
	add.s32 	%r126, %r126, %r6;
	setp.lt.s32 	%p5, %r126, %r24;
	@%p5 bra 	$L__BB3_2;
$L__BB3_5:
	shl.b32 	%r34, %r1, 2;
	mov.u32 	%r35, _ZZ13get_best_iteriPiS_PKiS_E10best_local;
	add.s32 	%r13, %r35, %r34;
	st.shared.u32 	[%r13], %r128;
	bar.sync 	0;
	and.b32  	%r36, %r1, 1;
	setp.eq.b32 	%p6, %r36, 1;
	@%p6 bra 	$L__BB3_9;
	ld.shared.u32 	%r14, [%r13+4];
	mul.lo.s32 	%r37, %r14, 3;
	mul.wide.s32 	%rd18, %r37, 4;
	add.s64 	%rd19, %rd2, %rd18;
	ld.global.u32 	%r38, [%rd19+4];
	setp.lt.s32 	%p7, %r38, 2;
	@%p7 bra 	$L__BB3_9;
	ld.shared.u32 	%r39, [%r13];
	mul.lo.s32 	%r40, %r39, 3;
	mul.wide.s32 	%rd20, %r40, 4;
	add.s64 	%rd21, %rd2, %rd20;
	mul.wide.s32 	%rd22, %r14, 4;
	add.s64 	%rd23, %rd1, %rd22;
	ld.global.u32 	%r41, [%rd23];
	mul.wide.s32 	%rd24, %r39, 4;
	add.s64 	%rd25, %rd1, %rd24;
	ld.global.u32 	%r42, [%rd25];
	ld.global.u32 	%r43, [%rd21+4];
	setp.le.s32 	%p8, %r41, %r42;
	setp.gt.s32 	%p9, %r43, 1;
	and.pred  	%p10, %p8, %p9;
	@%p10 bra 	$L__BB3_9;
	st.shared.u32 	[%r13], %r14;
$L__BB3_9:
	bar.sync 	0;
	and.b32  	%r45, %r1, 3;
	setp.ne.s32 	%p11, %r45, 0;
	@%p11 bra 	$L__BB3_13;
	ld.shared.u32 	%r15, [%r13+8];
	mul.lo.s32 	%r46, %r15, 3;
	mul.wide.s32 	%rd26, %r46, 4;
	add.s64 	%rd27, %rd2, %rd26;
	ld.global.u32 	%r47, [%rd27+4];
	setp.lt.s32 	%p12, %r47, 2;
	@%p12 bra 	$L__BB3_13;
	ld.shared.u32 	%r48, [%r13];
	mul.lo.s32 	%r49, %r48, 3;
	mul.wide.s32 	%rd28, %r49, 4;
	add.s64 	%rd29, %rd2, %rd28;
	mul.wide.s32 	%rd30, %r15, 4;
	add.s64 	%rd31, %rd1, %rd30;
	ld.global.u32 	%r50, [%rd31];
	mul.wide.s32 	%rd32, %r48, 4;
	add.s64 	%rd33, %rd1, %rd32;
	ld.global.u32 	%r51, [%rd33];
	ld.global.u32 	%r52, [%rd29+4];
	setp.le.s32 	%p13, %r50, %r51;
	setp.gt.s32 	%p14, %r52, 1;
	and.pred  	%p15, %p13, %p14;
	@%p15 bra 	$L__BB3_13;
	st.shared.u32 	[%r13], %r15;
$L__BB3_13:
	bar.sync 	0;
	and.b32  	%r54, %r1, 7;
	setp.ne.s32 	%p16, %r54, 0;
	@%p16 bra 	$L__BB3_17;
	ld.shared.u32 	%r16, [%r13+16];
	mul.lo.s32 	%r55, %r16, 3;
	mul.wide.s32 	%rd34, %r55, 4;
	add.s64 	%rd35, %rd2, %rd34;
	ld.global.u32 	%r56, [%rd35+4];
	setp.lt.s32 	%p17, %r56, 2;
	@%p17 bra 	$L__BB3_17;
	ld.shared.u32 	%r57, [%r13];
	mul.lo.s32 	%r58, %r57, 3;
	mul.wide.s32 	%rd36, %r58, 4;
	add.s64 	%rd37, %rd2, %rd36;
	mul.wide.s32 	%rd38, %r16, 4;
	add.s64 	%rd39, %rd1, %rd38;
	ld.global.u32 	%r59, [%rd39];
	mul.wide.s32 	%rd40, %r57, 4;
	add.s64 	%rd41, %rd1, %rd40;
	ld.global.u32 	%r60, [%rd41];
	ld.global.u32 	%r61, [%rd37+4];
	setp.le.s32 	%p18, %r59, %r60;
	setp.gt.s32 	%p19, %r61, 1;
	and.pred  	%p20, %p18, %p19;
	@%p20 bra 	$L__BB3_17;
	st.shared.u32 	[%r13], %r16;
$L__BB3_17:
	bar.sync 	0;
	and.b32  	%r63, %r1, 15;
	setp.ne.s32 	%p21, %r63, 0;
	@%p21 bra 	$L__BB3_21;
	ld.shared.u32 	%r17, [%r13+32];
	mul.lo.s32 	%r64, %r17, 3;
	mul.wide.s32 	%rd42, %r64, 4;
	add.s64 	%rd43, %rd2, %rd42;
	ld.global.u32 	%r65, [%rd43+4];
	setp.lt.s32 	%p22, %r65, 2;
	@%p22 bra 	$L__BB3_21;
	ld.shared.u32 	%r66, [%r13];
	mul.lo.s32 	%r67, %r66, 3;
	mul.wide.s32 	%rd44, %r67, 4;
	add.s64 	%rd45, %rd2, %rd44;
	mul.wide.s32 	%rd46, %r17, 4;
	add.s64 	%rd47, %rd1, %rd46;
	ld.global.u32 	%r68, [%rd47];
	mul.wide.s32 	%rd48, %r66, 4;
	add.s64 	%rd49, %rd1, %rd48;
	ld.global.u32 	%r69, [%rd49];
	ld.global.u32 	%r70, [%rd45+4];
	setp.le.s32 	%p23, %r68, %r69;
	setp.gt.s32 	%p24, %r70, 1;
	and.pred  	%p25, %p23, %p24;
	@%p25 bra 	$L__BB3_21;
	st.shared.u32 	[%r13], %r17;
$L__BB3_21:
	bar.sync 	0;
	and.b32  	%r72, %r1, 31;
	setp.ne.s32 	%p26, %r72, 0;
	@%p26 bra 	$L__BB3_25;
	ld.shared.u32 	%r18, [%r13+64];
	mul.lo.s32 	%r73, %r18, 3;
	mul.wide.s32 	%rd50, %r73, 4;
	add.s64 	%rd51, %rd2, %rd50;
	ld.global.u32 	%r74, [%rd51+4];
	setp.lt.s32 	%p27, %r74, 2;
	@%p27 bra 	$L__BB3_25;
	ld.shared.u32 	%r75, [%r13];
	mul.lo.s32 	%r76, %r75, 3;
	mul.wide.s32 	%rd52, %r76, 4;
	add.s64 	%rd53, %rd2, %rd52;
	mul.wide.s32 	%rd54, %r18, 4;
	add.s64 	%rd55, %rd1, %rd54;
	ld.global.u32 	%r77, [%rd55];
	mul.wide.s32 	%rd56, %r75, 4;
	add.s64 	%rd57, %rd1, %rd56;
	ld.global.u32 	%r78, [%rd57];
	ld.global.u32 	%r79, [%rd53+4];
	setp.le.s32 	%p28, %r77, %r78;
	setp.gt.s32 	%p29, %r79, 1;
	and.pred  	%p30, %p28, %p29;
	@%p30 bra 	$L__BB3_25;
	st.shared.u32 	[%r13], %r18;
$L__BB3_25:
	bar.sync 	0;
	and.b32  	%r81, %r1, 63;
	setp.ne.s32 	%p31, %r81, 0;
	@%p31 bra 	$L__BB3_29;
	ld.shared.u32 	%r19, [%r13+128];
	mul.lo.s32 	%r82, %r19, 3;
	mul.wide.s32 	%rd58, %r82, 4;
	add.s64 	%rd59, %rd2, %rd58;
	ld.global.u32 	%r83, [%rd59+4];
	setp.lt.s32 	%p32, %r83, 2;
	@%p32 bra 	$L__BB3_29;
	ld.shared.u32 	%r84, [%r13];
	mul.lo.s32 	%r85, %r84, 3;
	mul.wide.s32 	%rd60, %r85, 4;
	add.s64 	%rd61, %rd2, %rd60;
	mul.wide.s32 	%rd62, %r19, 4;
	add.s64 	%rd63, %rd1, %rd62;
	ld.global.u32 	%r86, [%rd63];
	mul.wide.s32 	%rd64, %r84, 4;
	add.s64 	%rd65, %rd1, %rd64;
	ld.global.u32 	%r87, [%rd65];
	ld.global.u32 	%r88, [%rd61+4];
	setp.le.s32 	%p33, %r86, %r87;
	setp.gt.s32 	%p34, %r88, 1;
	and.pred  	%p35, %p33, %p34;
	@%p35 bra 	$L__BB3_29;
	st.shared.u32 	[%r13], %r19;
$L__BB3_29:
	bar.sync 	0;
	and.b32  	%r90, %r1, 127;
	setp.ne.s32 	%p36, %r90, 0;
	@%p36 bra 	$L__BB3_33;
	ld.shared.u32 	%r20, [%r13+256];
	mul.lo.s32 	%r91, %r20, 3;
	mul.wide.s32 	%rd66, %r91, 4;
	add.s64 	%rd67, %rd2, %rd66;
	ld.global.u32 	%r92, [%rd67+4];
	setp.lt.s32 	%p37, %r92, 2;
	@%p37 bra 	$L__BB3_33;
	ld.shared.u32 	%r93, [%r13];
	mul.lo.s32 	%r94, %r93, 3;
	mul.wide.s32 	%rd68, %r94, 4;
	add.s64 	%rd69, %rd2, %rd68;
	mul.wide.s32 	%rd70, %r20, 4;
	add.s64 	%rd71, %rd1, %rd70;
	ld.global.u32 	%r95, [%rd71];
	mul.wide.s32 	%rd72, %r93, 4;
	add.s64 	%rd73, %rd1, %rd72;
	ld.global.u32 	%r96, [%rd73];
	ld.global.u32 	%r97, [%rd69+4];
	setp.le.s32 	%p38, %r95, %r96;
	setp.gt.s32 	%p39, %r97, 1;
	and.pred  	%p40, %p38, %p39;
	@%p40 bra 	$L__BB3_33;
	st.shared.u32 	[%r13], %r20;
$L__BB3_33:
	bar.sync 	0;
	and.b32  	%r99, %r1, 255;
	setp.ne.s32 	%p41, %r99, 0;
	@%p41 bra 	$L__BB3_37;
	ld.shared.u32 	%r21, [%r13+512];
	mul.lo.s32 	%r100, %r21, 3;
	mul.wide.s32 	%rd74, %r100, 4;
	add.s64 	%rd75, %rd2, %rd74;
	ld.global.u32 	%r101, [%rd75+4];
	setp.lt.s32 	%p42, %r101, 2;
	@%p42 bra 	$L__BB3_37;
	ld.shared.u32 	%r102, [%r13];
	mul.lo.s32 	%r103, %r102, 3;
	mul.wide.s32 	%rd76, %r103, 4;
	add.s64 	%rd77, %rd2, %rd76;
	mul.wide.s32 	%rd78, %r21, 4;
	add.s64 	%rd79, %rd1, %rd78;
	ld.global.u32 	%r104, [%rd79];
	mul.wide.s32 	%rd80, %r102, 4;
	add.s64 	%rd81, %rd1, %rd80;
	ld.global.u32 	%r105, [%rd81];
	ld.global.u32 	%r106, [%rd77+4];
	setp.le.s32 	%p43, %r104, %r105;
	setp.gt.s32 	%p44, %r106, 1;
	and.pred  	%p45, %p43, %p44;
	@%p45 bra 	$L__BB3_37;
	st.shared.u32 	[%r13], %r21;
$L__BB3_37:
	bar.sync 	0;
	and.b32  	%r108, %r1, 511;
	setp.ne.s32 	%p46, %r108, 0;
	@%p46 bra 	$L__BB3_41;
	ld.shared.u32 	%r22, [%r13+1024];
	mul.lo.s32 	%r109, %r22, 3;
	mul.wide.s32 	%rd82, %r109, 4;
	add.s64 	%rd83, %rd2, %rd82;
	ld.global.u32 	%r110, [%rd83+4];
	setp.lt.s32 	%p47, %r110, 2;
	@%p47 bra 	$L__BB3_41;
	ld.shared.u32 	%r111, [%r13];
	mul.lo.s32 	%r112, %r111, 3;
	mul.wide.s32 	%rd84, %r112, 4;
	add.s64 	%rd85, %rd2, %rd84;
	mul.wide.s32 	%rd86, %r22, 4;
	add.s64 	%rd87, %rd1, %rd86;
	ld.global.u32 	%r113, [%rd87];
	mul.wide.s32 	%rd88, %r111, 4;
	add.s64 	%rd89, %rd1, %rd88;
	ld.global.u32 	%r114, [%rd89];
	ld.global.u32 	%r115, [%rd85+4];
	setp.le.s32 	%p48, %r113, %r114;
	setp.gt.s32 	%p49, %r115, 1;
	and.pred  	%p50, %p48, %p49;
	@%p50 bra 	$L__BB3_41;
	st.shared.u32 	[%r13], %r22;
$L__BB3_41:
	bar.sync 	0;
	setp.ne.s32 	%p51, %r1, 0;
	@%p51 bra 	$L__BB3_45;
	ld.shared.u32 	%r23, [_ZZ13get_best_iteriPiS_PKiS_E10best_local+2048];
	mul.lo.s32 	%r117, %r23, 3;
	mul.wide.s32 	%rd90, %r117, 4;
	add.s64 	%rd91, %rd2, %rd90;
	ld.global.u32 	%r118, [%rd91+4];
	setp.lt.s32 	%p52, %r118, 2;
	@%p52 bra 	$L__BB3_45;
	ld.shared.u32 	%r119, [%r13];
	mul.lo.s32 	%r120, %r119, 3;
	mul.wide.s32 	%rd92, %r120, 4;
	add.s64 	%rd93, %rd2, %rd92;
	mul.wide.s32 	%rd94, %r23, 4;
	add.s64 	%rd95, %rd1, %rd94;
	ld.global.u32 	%r121, [%rd95];
	mul.wide.s32 	%rd96, %r119, 4;
	add.s64 	%rd97, %rd1, %rd96;
	ld.global.u32 	%r122, [%rd97];
	ld.global.u32 	%r123, [%rd93+4];
	setp.le.s32 	%p53, %r121, %r122;
	setp.gt.s32 	%p54, %r123, 1;
	and.pred  	%p55, %p53, %p54;
	@%p55 bra 	$L__BB3_45;
	st.shared.u32 	[%r13], %r23;
$L__BB3_45:
	setp.ne.s32 	%p56, %r1, 0;
	bar.sync 	0;
	@%p56 bra 	$L__BB3_47;
	ld.shared.u32 	%r125, [_ZZ13get_best_iteriPiS_PKiS_E10best_local];
	cvta.to.global.u64 	%rd98, %rd3;
	mul.wide.u32 	%rd99, %r2, 4;
	add.s64 	%rd100, %rd98, %rd99;
	st.global.u32 	[%rd100], %r125;
$L__BB3_47:
	ret;

}
	// .globl	_Z8get_bestPiiS_S_S_S_
.visible .entry _Z8get_bestPiiS_S_S_S_(
	.param .u64 .ptr .align 1 _Z8get_bestPiiS_S_S_S__param_0,
	.param .u32 _Z8get_bestPiiS_S_S_S__param_1,
	.param .u64 .ptr .align 1 _Z8get_bestPiiS_S_S_S__param_2,
	.param .u64 .ptr .align 1 _Z8get_bestPiiS_S_S_S__param_3,
	.param .u64 .ptr .align 1 _Z8get_bestPiiS_S_S_S__param_4,
	.param .u64 .ptr .align 1 _Z8get_bestPiiS_S_S_S__param_5
)
{
	.reg .pred 	%p<3>;
	.reg .b32 	%r<16>;
	.reg .b64 	%rd<17>;

	ld.param.u64 	%rd1, [_Z8get_bestPiiS_S_S_S__param_0];
	ld.param.u32 	%r4, [_Z8get_bestPiiS_S_S_S__param_1];
	ld.param.u64 	%rd2, [_Z8get_bestPiiS_S_S_S__param_2];
	ld.param.u64 	%rd3, [_Z8get_bestPiiS_S_S_S__param_3];
	ld.param.u64 	%rd4, [_Z8get_bestPiiS_S_S_S__param_4];
	ld.param.u64 	%rd5, [_Z8get_bestPiiS_S_S_S__param_5];
	mov.u32 	%r5, %ntid.x;
	mov.u32 	%r6, %ctaid.x;
	mul.lo.s32 	%r7, %r5, %r6;
	mov.u32 	%r8, %tid.x;
	neg.s32 	%r9, %r8;
	setp.ne.s32 	%p1, %r7, %r9;
	@%p1 bra 	$L__BB4_3;
	cvta.to.global.u64 	%rd6, %rd4;
	cvta.to.global.u64 	%rd7, %rd5;
	cvta.to.global.u64 	%rd8, %rd2;
	cvta.to.global.u64 	%rd9, %rd3;
	ld.global.u32 	%r10, [%rd7];
	mul.wide.s32 	%rd10, %r10, 4;
	add.s64 	%rd11, %rd8, %rd10;
	ld.global.u32 	%r11, [%rd11];
	mul.lo.s32 	%r12, %r10, 3;
	mul.wide.s32 	%rd12, %r12, 4;
	add.s64 	%rd13, %rd9, %rd12;
	ld.global.u32 	%r1, [%rd13];
	ld.global.u32 	%r2, [%rd13+4];
	ld.global.u32 	%r3, [%rd13+8];
	st.global.u32 	[%rd6], %r11;
	st.global.u32 	[%rd6+4], %r1;
	st.global.u32 	[%rd6+8], %r2;
	st.global.u32 	[%rd6+12], %r3;
	setp.lt.s32 	%p2, %r2, 2;
	@%p2 bra 	$L__BB4_3;
	mul.lo.s32 	%r13, %r4, %r4;
	mad.lo.s32 	%r14, %r1, %r4, %r2;
	mad.lo.s32 	%r15, %r14, %r4, %r3;
	cvta.to.global.u64 	%rd14, %rd1;
	mul.wide.s32 	%rd15, %r15, 4;
	add.s64 	%rd16, %rd14, %rd15;
	st.global.u32 	[%rd16], %r13;
$L__BB4_3:
	ret;

}
	// .globl	_Z7rotate2Piiii
.visible .entry _Z7rotate2Piiii(
	.param .u64 .ptr .align 1 _Z7rotate2Piiii_param_0,
	.param .u32 _Z7rotate2Piiii_param_1,
	.param .u32 _Z7rotate2Piiii_param_2,
	.param .u32 _Z7rotate2Piiii_param_3
)
{
	.reg .pred 	%p<3>;
	.reg .b32 	%r<17>;
	.reg .b64 	%rd<7>;
	// demoted variable
	.shared .align 4 .b8 _ZZ7rotate2PiiiiE3tmp[4096];
	ld.param.u64 	%rd2, [_Z7rotate2Piiii_param_0];
	ld.param.u32 	%r3, [_Z7rotate2Piiii_param_1];
	ld.param.u32 	%r4, [_Z7rotate2Piiii_param_2];
	ld.param.u32 	%r5, [_Z7rotate2Piiii_param_3];
	cvta.to.global.u64 	%rd1, %rd2;
	mov.u32 	%r6, %ntid.x;
	mov.u32 	%r7, %ctaid.x;
	mov.u32 	%r8, %tid.x;
	mad.lo.s32 	%r1, %r6, %r7, %r8;
	setp.ge.u32 	%p1, %r1, %r4;
	shl.b32 	%r9, %r1, 2;
	mov.u32 	%r10, _ZZ7rotate2PiiiiE3tmp;
	add.s32 	%r2, %r10, %r9;
	@%p1 bra 	$L__BB5_2;
	add.s32 	%r11, %r5, %r1;
	rem.u32 	%r12, %r11, %r4;
	add.s32 	%r13, %r12, %r3;
	mul.wide.s32 	%rd3, %r13, 4;
	add.s64 	%rd4, %rd1, %rd3;
	ld.global.u32 	%r14, [%rd4];
	st.shared.u32 	[%r2], %r14;
$L__BB5_2:
	setp.ge.u32 	%p2, %r1, %r4;
	bar.sync 	0;
	@%p2 bra 	$L__BB5_4;
	ld.shared.u32 	%r15, [%r2];
	add.s32 	%r16, %r1, %r3;
	mul.wide.u32 	%rd5, %r16, 4;
	add.s64 	%rd6, %rd1, %rd5;
	st.global.u32 	[%rd6], %r15;
$L__BB5_4:
	ret;

}


// ===== COMPILED SASS (sm_100) =====

	.target	sm_100

	.elftype	@"ET_EXEC"


//--------------------- .note.nv.tkinfo           --------------------------
	.section	.note.nv.tkinfo,"",@"SHT_NOTE"
	.sectionflags	@"SHF_NOTE_NV_TKINFO"
	.tkinfo
        /*0018*/ 	.word	0x00000002
        /*0030*/ 	.string	""
        /*0030*/ 	.string	"ptxas"
        /*0030*/ 	.string	"Cuda compilation tools, release 13.0, V13.0.88"
        /*0030*/ 	.string	"Build cuda_13.0.r13.0/compiler.36424714_0"
        /*0030*/ 	.string	"-arch sm_100 -m 64 "



//--------------------- .note.nv.cuinfo           --------------------------
	.section	.note.nv.cuinfo,"",@"SHT_NOTE"
	.sectionflags	@"SHF_NOTE_NV_CUINFO"
        /*0018*/ 	.short	0x0002
        /*001a*/ 	.short	0x0064
        /*001c*/ 	.short	0x0082
	.zero		2


//--------------------- .nv.info                  --------------------------
	.section	.nv.info,"",@"SHT_CUDA_INFO"
	.align	4


	//----- nvinfo : EIATTR_REGCOUNT
	.align		4
        /*0000*/ 	.byte	0x04, 0x2f
        /*0002*/ 	.short	(.L_1 - .L_0)
	.align		4
.L_0:
        /*0004*/ 	.word	index@(_Z16updateTabuMatrixPii)
        /*0008*/ 	.word	0x0000000c


	//----- nvinfo : EIATTR_FRAME_SIZE
	.align		4
.L_1:
        /*000c*/ 	.byte	0x04, 0x11
        /*000e*/ 	.short	(.L_3 - .L_2)
	.align		4
.L_2:
        /*0010*/ 	.word	index@(_Z16updateTabuMatrixPii)
        /*0014*/ 	.word	0x00000000


	//----- nvinfo : EIATTR_REGCOUNT
	.align		4
.L_3:
        /*0018*/ 	.byte	0x04, 0x2f
        /*001a*/ 	.short	(.L_5 - .L_4)
	.align		4
.L_4:
        /*001c*/ 	.word	index@(_Z16generate_rotatesPKiS0_S0_PiS1_ii)
        /*0020*/ 	.word	0x00000020


	//----- nvinfo : EIATTR_FRAME_SIZE
	.align		4
.L_5:
        /*0024*/ 	.byte	0x04, 0x11
        /*0026*/ 	.short	(.L_7 - .L_6)
	.align		4
.L_6:
        /*0028*/ 	.word	index@(_Z16generate_rotatesPKiS0_S0_PiS1_ii)
        /*002c*/ 	.word	0x00000000


	//----- nvinfo : EIATTR_REGCOUNT
	.align		4
.L_7:
        /*0030*/ 	.byte	0x04, 0x2f
        /*0032*/ 	.short	(.L_9 - .L_8)
	.align		4
.L_8:
        /*0034*/ 	.word	index@(_Z9init_bestPii)
        /*0038*/ 	.word	0x0000000a


	//----- nvinfo : EIATTR_FRAME_SIZE
	.align		4
.L_9:
        /*003c*/ 	.byte	0x04, 0x11
        /*003e*/ 	.short	(.L_11 - .L_10)
	.align		4
.L_10:
        /*0040*/ 	.word	index@(_Z9init_bestPii)
        /*0044*/ 	.word	0x00000000


	//----- nvinfo : EIATTR_REGCOUNT
	.align		4
.L_11:
        /*0048*/ 	.byte	0x04, 0x2f
        /*004a*/ 	.short	(.L_13 - .L_12)
	.align		4
.L_12:
        /*004c*/ 	.word	index@(_Z13get_best_iteriPiS_PKiS_)
        /*0050*/ 	.word	0x00000014


	//----- nvinfo : EIATTR_FRAME_SIZE
	.align		4
.L_13:
        /*0054*/ 	.byte	0x04, 0x11
        /*0056*/ 	.short	(.L_15 - .L_14)
	.align		4
.L_14:
        /*0058*/ 	.word	index@(_Z13get_best_iteriPiS_PKiS_)
        /*005c*/ 	.word	0x00000000


	//----- nvinfo : EIATTR_REGCOUNT
	.align		4
.L_15:
        /*0060*/ 	.byte	0x04, 0x2f
        /*0062*/ 	.short	(.L_17 - .L_16)
	.align		4
.L_16:
        /*0064*/ 	.word	index@(_Z8get_bestPiiS_S_S_S_)
        /*0068*/ 	.word	0x00000010


	//----- nvinfo : EIATTR_FRAME_SIZE
	.align		4
.L_17:
        /*006c*/ 	.byte	0x04, 0x11
        /*006e*/ 	.short	(.L_19 - .L_18)
	.align		4
.L_18:
        /*0070*/ 	.word	index@(_Z8get_bestPiiS_S_S_S_)
        /*0074*/ 	.word	0x00000000


	//----- nvinfo : EIATTR_REGCOUNT
	.align		4
.L_19:
        /*0078*/ 	.byte	0x04, 0x2f
        /*007a*/ 	.short	(.L_21 - .L_20)
	.align		4
.L_20:
        /*007c*/ 	.word	index@(_Z7rotate2Piiii)
        /*0080*/ 	.word	0x0000000a


	//----- nvinfo : EIATTR_FRAME_SIZE
	.align		4
.L_21:
        /*0084*/ 	.byte	0x04, 0x11
        /*0086*/ 	.short	(.L_23 - .L_22)
	.align		4
.L_22:
        /*0088*/ 	.word	index@(_Z7rotate2Piiii)
        /*008c*/ 	.word	0x00000000


	//----- nvinfo : EIATTR_MIN_STACK_SIZE
	.align		4
.L_23:
        /*0090*/ 	.byte	0x04, 0x12
        /*0092*/ 	.short	(.L_25 - .L_24)
	.align		4
.L_24:
        /*0094*/ 	.word	index@(_Z7rotate2Piiii)
        /*0098*/ 	.word	0x00000000


	//----- nvinfo : EIATTR_MIN_STACK_SIZE
	.align		4
.L_25:
        /*009c*/ 	.byte	0x04, 0x12
        /*009e*/ 	.short	(.L_27 - .L_26)
	.align		4
.L_26:
        /*00a0*/ 	.word	index@(_Z8get_bestPiiS_S_S_S_)
        /*00a4*/ 	.word	0x00000000


	//----- nvinfo : EIATTR_MIN_STACK_SIZE
	.align		4
.L_27:
        /*00a8*/ 	.byte	0x04, 0x12
        /*00aa*/ 	.short	(.L_29 - .L_28)
	.align		4
.L_28:
        /*00ac*/ 	.word	index@(_Z13get_best_iteriPiS_PKiS_)
        /*00b0*/ 	.word	0x00000000


	//----- nvinfo : EIATTR_MIN_STACK_SIZE
	.align		4
.L_29:
        /*00b4*/ 	.byte	0x04, 0x12
        /*00b6*/ 	.short	(.L_31 - .L_30)
	.align		4
.L_30:
        /*00b8*/ 	.word	index@(_Z9init_bestPii)
        /*00bc*/ 	.word	0x00000000


	//----- nvinfo : EIATTR_MIN_STACK_SIZE
	.align		4
.L_31:
        /*00c0*/ 	.byte	0x04, 0x12
        /*00c2*/ 	.short	(.L_33 - .L_32)
	.align		4
.L_32:
        /*00c4*/ 	.word	index@(_Z16generate_rotatesPKiS0_S0_PiS1_ii)
        /*00c8*/ 	.word	0x00000000


	//----- nvinfo : EIATTR_MIN_STACK_SIZE
	.align		4
.L_33:
        /*00cc*/ 	.byte	0x04, 0x12
        /*00ce*/ 	.short	(.L_35 - .L_34)
	.align		4
.L_34:
        /*00d0*/ 	.word	index@(_Z16updateTabuMatrixPii)
        /*00d4*/ 	.word	0x00000000
.L_35:


//--------------------- .nv.compat                --------------------------
	.section	.nv.compat,"",@"SHT_CUDA_COMPAT_INFO"
	.align	4
        /*0000*/ 	.byte	0x02, 0x09, 0x00, 0x00, 0x02, 0x02, 0x01, 0x00, 0x02, 0x05, 0x05, 0x00, 0x03, 0x07, 0x01, 0x01
        /*0010*/ 	.byte	0x02, 0x03, 0x00, 0x00, 0x02, 0x06, 0x01, 0x00, 0x04, 0x0b, 0x08, 0x00, 0x09, 0x00, 0x00, 0x00
        /*0020*/ 	.byte	0x00, 0x00, 0x00, 0x00


//--------------------- .nv.info._Z7rotate2Piiii  --------------------------
	.section	.nv.info._Z7rotate2Piiii,"",@"SHT_CUDA_INFO"
	.sectionflags	@""
	.align	4


	//----- nvinfo : EIATTR_CUDA_API_VERSION
	.align		4
        /*0000*/ 	.byte	0x04, 0x37
        /*0002*/ 	.short	(.L_37 - .L_36)
.L_36:
        /*0004*/ 	.word	0x00000082


	//----- nvinfo : EIATTR_KPARAM_INFO
	.align		4
.L_37:
        /*0008*/ 	.byte	0x04, 0x17
        /*000a*/ 	.short	(.L_39 - .L_38)
.L_38:
        /*000c*/ 	.word	0x00000000
        /*0010*/ 	.short	0x0003
        /*0012*/ 	.short	0x0010
        /*0014*/ 	.byte	0x00, 0xf0, 0x11, 0x00


	//----- nvinfo : EIATTR_KPARAM_INFO
	.align		4
.L_39:
        /*0018*/ 	.byte	0x04, 0x17
        /*001a*/ 	.short	(.L_41 - .L_40)
.L_40:
        /*001c*/ 	.word	0x00000000
        /*0020*/ 	.short	0x0002
        /*0022*/ 	.short	0x000c
        /*0024*/ 	.byte	0x00, 0xf0, 0x11, 0x00


	//----- nvinfo : EIATTR_KPARAM_INFO
	.align		4
.L_41:
        /*0028*/ 	.byte	0x04, 0x17
        /*002a*/ 	.short	(.L_43 - .L_42)
.L_42:
        /*002c*/ 	.word	0x00000000
        /*0030*/ 	.short	0x0001
        /*0032*/ 	.short	0x0008
        /*0034*/ 	.byte	0x00, 0xf0, 0x11, 0x00


	//----- nvinfo : EIATTR_KPARAM_INFO
	.align		4
.L_43:
        /*0038*/ 	.byte	0x04, 0x17
        /*003a*/ 	.short	(.L_45 - .L_44)
.L_44:
        /*003c*/ 	.word	0x00000000
        /*0040*/ 	.short	0x0000
        /*0042*/ 	.short	0x0000
        /*0044*/ 	.byte	0x00, 0xf5, 0x21, 0x00


	//----- nvinfo : EIATTR_SPARSE_MMA_MASK
	.align		4
.L_45:
        /*0048*/ 	.byte	0x03, 0x50
        /*004a*/ 	.short	0x0000


	//----- nvinfo : EIATTR_MAXREG_COUNT
	.align		4
        /*004c*/ 	.byte	0x03, 0x1b
        /*004e*/ 	.short	0x00ff


	//----- nvinfo : EIATTR_NUM_BARRIERS
	.align		4
        /*0050*/ 	.byte	0x02, 0x4c
        /*0052*/ 	.byte	0x01
	.zero		1


	//----- nvinfo : EIATTR_MERCURY_ISA_VERSION
	.align		4
        /*0054*/ 	.byte	0x03, 0x5f
        /*0056*/ 	.short	0x0101


	//----- nvinfo : EIATTR_VRC_CTA_INIT_COUNT
	.align		4
        /*0058*/ 	.byte	0x02, 0x4a
	.zero		1
	.zero		1


	//----- nvinfo : EIATTR_EXIT_INSTR_OFFSETS
	.align		4
        /*005c*/ 	.byte	0x04, 0x1c
        /*005e*/ 	.short	(.L_47 - .L_46)


	//   ....[0]....
.L_46:
        /*0060*/ 	.word	0x00000290


	//   ....[1]....
        /*0064*/ 	.word	0x00000300


	//----- nvinfo : EIATTR_CRS_STACK_SIZE
	.align		4
.L_47:
        /*0068*/ 	.byte	0x04, 0x1e
        /*006a*/ 	.short	(.L_49 - .L_48)
.L_48:
        /*006c*/ 	.word	0x00000000


	//----- nvinfo : EIATTR_CBANK_PARAM_SIZE
	.align		4
.L_49:
        /*0070*/ 	.byte	0x03, 0x19
        /*0072*/ 	.short	0x0014


	//----- nvinfo : EIATTR_PARAM_CBANK
	.align		4
        /*0074*/ 	.byte	0x04, 0x0a
        /*0076*/ 	.short	(.L_51 - .L_50)
	.align		4
.L_50:
        /*0078*/ 	.word	index@(.nv.constant0._Z7rotate2Piiii)
        /*007c*/ 	.short	0x0380
        /*007e*/ 	.short	0x0014


	//----- nvinfo : EIATTR_SW_WAR
	.align		4
.L_51:
        /*0080*/ 	.byte	0x04, 0x36
        /*0082*/ 	.short	(.L_53 - .L_52)
.L_52:
        /*0084*/ 	.word	0x00000008
.L_53:


//--------------------- .nv.info._Z8get_bestPiiS_S_S_S_ --------------------------
	.section	.nv.info._Z8get_bestPiiS_S_S_S_,"",@"SHT_CUDA_INFO"
	.sectionflags	@""
	.align	4


	//----- nvinfo : EIATTR_CUDA_API_VERSION
	.align		4
        /*0000*/ 	.byte	0x04, 0x37
        /*0002*/ 	.short	(.L_55 - .L_54)
.L_54:
        /*0004*/ 	.word	0x00000082


	//----- nvinfo : EIATTR_KPARAM_INFO
	.align		4
.L_55:
        /*0008*/ 	.byte	0x04, 0x17
        /*000a*/ 	.short	(.L_57 - .L_56)
.L_56:
        /*000c*/ 	.word	0x00000000
        /*0010*/ 	.short	0x0005
        /*0012*/ 	.short	0x0028
        /*0014*/ 	.byte	0x00, 0xf5, 0x21, 0x00


	//----- nvinfo : EIATTR_KPARAM_INFO
	.align		4
.L_57:
        /*0018*/ 	.byte	0x04, 0x17
        /*001a*/ 	.short	(.L_59 - .L_58)
.L_58:
        /*001c*/ 	.word	0x00000000
        /*0020*/ 	.short	0x0004
        /*0022*/ 	.short	0x0020
        /*0024*/ 	.byte	0x00, 0xf5, 0x21, 0x00


	//----- nvinfo : EIATTR_KPARAM_INFO
	.align		4
.L_59:
        /*0028*/ 	.byte	0x04, 0x17
        /*002a*/ 	.short	(.L_61 - .L_60)
.L_60:
        /*002c*/ 	.word	0x00000000
        /*0030*/ 	.short	0x0003
        /*0032*/ 	.short	0x0018
        /*0034*/ 	.byte	0x00, 0xf5, 0x21, 0x00


	//----- nvinfo : EIATTR_KPARAM_INFO
	.align		4
.L_61:
        /*0038*/ 	.byte	0x04, 0x17
        /*003a*/ 	.short	(.L_63 - .L_62)
.L_62:
        /*003c*/ 	.word	0x00000000
        /*0040*/ 	.short	0x0002
        /*0042*/ 	.short	0x0010
        /*0044*/ 	.byte	0x00, 0xf5, 0x21, 0x00


	//----- nvinfo : EIATTR_KPARAM_INFO
	.align		4
.L_63:
        /*0048*/ 	.byte	0x04, 0x17
        /*004a*/ 	.short	(.L_65 - .L_64)
.L_64:
        /*004c*/ 	.word	0x00000000
        /*0050*/ 	.short	0x0001
        /*0052*/ 	.short	0x0008
        /*0054*/ 	.byte	0x00, 0xf0, 0x11, 0x00


	//----- nvinfo : EIATTR_KPARAM_INFO
	.align		4
.L_65:
        /*0058*/ 	.byte	0x04, 0x17
        /*005a*/ 	.short	(.L_67 - .L_66)
.L_66:
        /*005c*/ 	.word	0x00000000
        /*0060*/ 	.short	0x0000
        /*0062*/ 	.short	0x0000
        /*0064*/ 	.byte	0x00, 0xf5, 0x21, 0x00


	//----- nvinfo : EIATTR_SPARSE_MMA_MASK
	.align		4
.L_67:
        /*0068*/ 	.byte	0x03, 0x50
        /*006a*/ 	.short	0x0000


	//----- nvinfo : EIATTR_MAXREG_COUNT
	.align		4
        /*006c*/ 	.byte	0x03, 0x1b
        /*006e*/ 	.short	0x00ff


	//----- nvinfo : EIATTR_MERCURY_ISA_VERSION
	.align		4
        /*0070*/ 	.byte	0x03, 0x5f
        /*0072*/ 	.short	0x0101


	//----- nvinfo : EIATTR_VRC_CTA_INIT_COUNT
	.align		4
        /*0074*/ 	.byte	0x02, 0x4a
	.zero		1
	.zero		1


	//----- nvinfo : EIATTR_EXIT_INSTR_OFFSETS
	.align		4
        /*0078*/ 	.byte	0x04, 0x1c
        /*007a*/ 	.short	(.L_69 - .L_68)


	//   ....[0]....
.L_68:
        /*007c*/ 	.word	0x00000070


	//   ....[1]....
        /*0080*/ 	.word	0x000001a0


	//   ....[2]....
        /*0084*/ 	.word	0x00000220


	//----- nvinfo : EIATTR_CBANK_PARAM_SIZE
	.align		4
.L_69:
        /*0088*/ 	.byte	0x03, 0x19
        /*008a*/ 	.short	0x0030


	//----- nvinfo : EIATTR_PARAM_CBANK
	.align		4
        /*008c*/ 	.byte	0x04, 0x0a
        /*008e*/ 	.short	(.L_71 - .L_70)
	.align		4
.L_70:
        /*0090*/ 	.word	index@(.nv.constant0._Z8get_bestPiiS_S_S_S_)
        /*0094*/ 	.short	0x0380
        /*0096*/ 	.short	0x0030


	//----- nvinfo : EIATTR_SW_WAR
	.align		4
.L_71:
        /*0098*/ 	.byte	0x04, 0x36
        /*009a*/ 	.short	(.L_73 - .L_72)
.L_72:
        /*009c*/ 	.word	0x00000008
.L_73:


//--------------------- .nv.info._Z13get_best_iteriPiS_PKiS_ --------------------------
	.section	.nv.info._Z13get_best_iteriPiS_PKiS_,"",@"SHT_CUDA_INFO"
	.sectionflags	@""
	.align	4


	//----- nvinfo : EIATTR_CUDA_API_VERSION
	.align		4
        /*0000*/ 	.byte	0x04, 0x37
        /*0002*/ 	.short	(.L_75 - .L_74)
.L_74:
        /*0004*/ 	.word	0x00000082


	//----- nvinfo : EIATTR_KPARAM_INFO
	.align		4
.L_75:
        /*0008*/ 	.byte	0x04, 0x17
        /*000a*/ 	.short	(.L_77 - .L_76)
.L_76:
        /*000c*/ 	.word	0x00000000
        /*0010*/ 	.short	0x0004
        /*0012*/ 	.short	0x0020
        /*0014*/ 	.byte	0x00, 0xf5, 0x21, 0x00


	//----- nvinfo : EIATTR_KPARAM_INFO
	.align		4
.L_77:
        /*0018*/ 	.byte	0x04, 0x17
        /*001a*/ 	.short	(.L_79 - .L_78)
.L_78:
        /*001c*/ 	.word	0x00000000
        /*0020*/ 	.short	0x0003
        /*0022*/ 	.short	0x0018
        /*0024*/ 	.byte	0x00, 0xf5, 0x21, 0x00


	//----- nvinfo : EIATTR_KPARAM_INFO
	.align		4
.L_79:
        /*0028*/ 	.byte	0x04, 0x17
        /*002a*/ 	.short	(.L_81 - .L_80)
.L_80:
        /*002c*/ 	.word	0x00000000
        /*0030*/ 	.short	0x0002
        /*0032*/ 	.short	0x0010
        /*0034*/ 	.byte	0x00, 0xf5, 0x21, 0x00


	//----- nvinfo : EIATTR_KPARAM_INFO
	.align		4
.L_81:
        /*0038*/ 	.byte	0x04, 0x17
        /*003a*/ 	.short	(.L_83 - .L_82)
.L_82:
        /*003c*/ 	.word	0x00000000
        /*0040*/ 	.short	0x0001
        /*0042*/ 	.short	0x0008
        /*0044*/ 	.byte	0x00, 0xf5, 0x21, 0x00


	//----- nvinfo : EIATTR_KPARAM_INFO
	.align		4
.L_83:
        /*0048*/ 	.byte	0x04, 0x17
        /*004a*/ 	.short	(.L_85 - .L_84)
.L_84:
        /*004c*/ 	.word	0x00000000
        /*0050*/ 	.short	0x0000
        /*0052*/ 	.short	0x0000
        /*0054*/ 	.byte	0x00, 0xf0, 0x11, 0x00


	//----- nvinfo : EIATTR_SPARSE_MMA_MASK
	.align		4
.L_85:
        /*0058*/ 	.byte	0x03, 0x50
        /*005a*/ 	.short	0x0000


	//----- nvinfo : EIATTR_MAXREG_COUNT
	.align		4
        /*005c*/ 	.byte	0x03, 0x1b
        /*005e*/ 	.short	0x00ff


	//----- nvinfo : EIATTR_NUM_BARRIERS
	.align		4
        /*0060*/ 	.byte	0x02, 0x4c
        /*0062*/ 	.byte	0x01
	.zero		1


	//----- nvinfo : EIATTR_MERCURY_ISA_VERSION
	.align		4
        /*0064*/ 	.byte	0x03, 0x5f
        /*0066*/ 	.short	0x0101


	//----- nvinfo : EIATTR_VRC_CTA_INIT_COUNT
	.align		4
        /*0068*/ 	.byte	0x02, 0x4a
	.zero		1
	.zero		1


	//----- nvinfo : EIATTR_EXIT_INSTR_OFFSETS
	.align		4
        /*006c*/ 	.byte	0x04, 0x1c
        /*006e*/ 	.short	(.L_87 - .L_86)


	//   ....[0]....
.L_86:
        /*0070*/ 	.word	0x00001200


	//   ....[1]....
        /*0074*/ 	.word	0x00001250


	//----- nvinfo : EIATTR_CRS_STACK_SIZE
	.align		4
.L_87:
        /*0078*/ 	.byte	0x04, 0x1e
        /*007a*/ 	.short	(.L_89 - .L_88)
.L_88:
        /*007c*/ 	.word	0x00000000


	//----- nvinfo : EIATTR_CBANK_PARAM_SIZE
	.align		4
.L_89:
        /*0080*/ 	.byte	0x03, 0x19
        /*0082*/ 	.short	0x0028


	//----- nvinfo : EIATTR_PARAM_CBANK
	.align		4
        /*0084*/ 	.byte	0x04, 0x0a
        /*0086*/ 	.short	(.L_91 - .L_90)
	.align		4
.L_90:
        /*0088*/ 	.word	index@(.nv.constant0._Z13get_best_iteriPiS_PKiS_)
        /*008c*/ 	.short	0x0380
        /*008e*/ 	.short	0x0028


	//----- nvinfo : EIATTR_SW_WAR
	.align		4
.L_91:
        /*0090*/ 	.byte	0x04, 0x36
        /*0092*/ 	.short	(.L_93 - .L_92)
.L_92:
        /*0094*/ 	.word	0x00000008
.L_93:


//--------------------- .nv.info._Z9init_bestPii  --------------------------
	.section	.nv.info._Z9init_bestPii,"",@"SHT_CUDA_INFO"
	.sectionflags	@""
	.align	4


	//----- nvinfo : EIATTR_CUDA_API_VERSION
	.align		4
        /*0000*/ 	.byte	0x04, 0x37
        /*0002*/ 	.short	(.L_95 - .L_94)
.L_94:
        /*0004*/ 	.word	0x00000082


	//----- nvinfo : EIATTR_KPARAM_INFO
	.align		4
.L_95:
        /*0008*/ 	.byte	0x04, 0x17
        /*000a*/ 	.short	(.L_97 - .L_96)
.L_96:
        /*000c*/ 	.word	0x00000000
        /*0010*/ 	.short	0x0001
        /*0012*/ 	.short	0x0008
        /*0014*/ 	.byte	0x00, 0xf0, 0x11, 0x00


	//----- nvinfo : EIATTR_KPARAM_INFO
	.align		4
.L_97:
        /*0018*/ 	.byte	0x04, 0x17
        /*001a*/ 	.short	(.L_99 - .L_98)
.L_98:
        /*001c*/ 	.word	0x00000000
        /*0020*/ 	.short	0x0000
        /*0022*/ 	.short	0x0000
        /*0024*/ 	.byte	0x00, 0xf5, 0x21, 0x00


	//----- nvinfo : EIATTR_SPARSE_MMA_MASK
	.align		4
.L_99:
        /*0028*/ 	.byte	0x03, 0x50
        /*002a*/ 	.short	0x0000


	//----- nvinfo : EIATTR_MAXREG_COUNT
	.align		4
        /*002c*/ 	.byte	0x03, 0x1b
        /*002e*/ 	.short	0x00ff


	//----- nvinfo : EIATTR_MERCURY_ISA_VERSION
	.align		4
        /*0030*/ 	.byte	0x03, 0x5f
        /*0032*/ 	.short	0x0101


	//----- nvinfo : EIATTR_VRC_CTA_INIT_COUNT
	.align		4
        /*0034*/ 	.byte	0x02, 0x4a
	.zero		1
	.zero		1


	//----- nvinfo : EIATTR_EXIT_INSTR_OFFSETS
	.align		4
        /*0038*/ 	.byte	0x04, 0x1c
        /*003a*/ 	.short	(.L_101 - .L_100)


	//   ....[0]....
.L_100:
        /*003c*/ 	.word	0x00000030


	//   ....[1]....
        /*0040*/ 	.word	0x00000130


	//----- nvinfo : EIATTR_CBANK_PARAM_SIZE
	.align		4
.L_101:
        /*0044*/ 	.byte	0x03, 0x19
        /*0046*/ 	.short	0x000c


	//----- nvinfo : EIATTR_PARAM_CBANK
	.align		4
        /*0048*/ 	.byte	0x04, 0x0a
        /*004a*/ 	.short	(.L_103 - .L_102)
	.align		4
.L_102:
        /*004c*/ 	.word	index@(.nv.constant0._Z9init_bestPii)
        /*0050*/ 	.short	0x0380
        /*0052*/ 	.short	0x000c


	//----- nvinfo : EIATTR_SW_WAR
	.align		4
.L_103:
        /*0054*/ 	.byte	0x04, 0x36
        /*0056*/ 	.short	(.L_105 - .L_104)
.L_104:
        /*0058*/ 	.word	0x00000008
.L_105:


//--------------------- .nv.info._Z16generate_rotatesPKiS0_S0_PiS1_ii --------------------------
	.section	.nv.info._Z16generate_rotatesPKiS0_S0_PiS1_ii,"",@"SHT_CUDA_INFO"
	.sectionflags	@""
	.align	4


	//----- nvinfo : EIATTR_CUDA_API_VERSION
	.align		4
        /*0000*/ 	.byte	0x04, 0x37
        /*0002*/ 	.short	(.L_107 - .L_106)
.L_106:
        /*0004*/ 	.word	0x00000082


	//----- nvinfo : EIATTR_KPARAM_INFO
	.align		4
.L_107:
        /*0008*/ 	.byte	0x04, 0x17
        /*000a*/ 	.short	(.L_109 - .L_108)
.L_108:
        /*000c*/ 	.word	0x00000000
        /*0010*/ 	.short	0x0006
        /*0012*/ 	.short	0x002c
        /*0014*/ 	.byte	0x00, 0xf0, 0x11, 0x00


	//----- nvinfo : EIATTR_KPARAM_INFO
	.align		4
.L_109:
        /*0018*/ 	.byte	0x04, 0x17
        /*001a*/ 	.short	(.L_111 - .L_110)
.L_110:
        /*001c*/ 	.word	0x00000000
        /*0020*/ 	.short	0x0005
        /*0022*/ 	.short	0x0028
        /*0024*/ 	.byte	0x00, 0xf0, 0x11, 0x00


	//----- nvinfo : EIATTR_KPARAM_INFO
	.align		4
.L_111:
        /*0028*/ 	.byte	0x04, 0x17
        /*002a*/ 	.short	(.L_113 - .L_112)
.L_112:
        /*002c*/ 	.word	0x00000000
        /*0030*/ 	.short	0x0004
        /*0032*/ 	.short	0x0020
        /*0034*/ 	.byte	0x00, 0xf5, 0x21, 0x00


	//----- nvinfo : EIATTR_KPARAM_INFO
	.align		4
.L_113:
        /*0038*/ 	.byte	0x04, 0x17
        /*003a*/ 	.short	(.L_115 - .L_114)
.L_114:
        /*003c*/ 	.word	0x00000000
        /*0040*/ 	.short	0x0003
        /*0042*/ 	.short	0x0018
        /*0044*/ 	.byte	0x00, 0xf5, 0x21, 0x00


	//----- nvinfo : EIATTR_KPARAM_INFO
	.align		4
.L_115:
        /*0048*/ 	.byte	0x04, 0x17
        /*004a*/ 	.short	(.L_117 - .L_116)
.L_116:
        /*004c*/ 	.word	0x00000000
        /*0050*/ 	.short	0x0002
        /*0052*/ 	.short	0x0010
        /*0054*/ 	.byte	0x00, 0xf5, 0x21, 0x00


	//----- nvinfo : EIATTR_KPARAM_INFO
	.align		4
.L_117:
        /*0058*/ 	.byte	0x04, 0x17
        /*005a*/ 	.short	(.L_119 - .L_118)
.L_118:
        /*005c*/ 	.word	0x00000000
        /*0060*/ 	.short	0x0001
        /*0062*/ 	.short	0x0008
        /*0064*/ 	.byte	0x00, 0xf5, 0x21, 0x00


	//----- nvinfo : EIATTR_KPARAM_INFO
	.align		4
.L_119:
        /*0068*/ 	.byte	0x04, 0x17
        /*006a*/ 	.short	(.L_121 - .L_120)
.L_120:
        /*006c*/ 	.word	0x00000000
        /*0070*/ 	.short	0x0000
        /*0072*/ 	.short	0x0000
        /*0074*/ 	.byte	0x00, 0xf5, 0x21, 0x00


	//----- nvinfo : EIATTR_SPARSE_MMA_MASK
	.align		4
.L_121:
        /*0078*/ 	.byte	0x03, 0x50
        /*007a*/ 	.short	0x0000


	//----- nvinfo : EIATTR_MAXREG_COUNT
	.align		4
        /*007c*/ 	.byte	0x03, 0x1b
        /*007e*/ 	.short	0x00ff


	//----- nvinfo : EIATTR_MERCURY_ISA_VERSION
	.align		4
        /*0080*/ 	.byte	0x03, 0x5f
        /*0082*/ 	.short	0x0101


	//----- nvinfo : EIATTR_VRC_CTA_INIT_COUNT
	.align		4
        /*0084*/ 	.byte	0x02, 0x4a
	.zero		1
	.zero		1


	//----- nvinfo : EIATTR_EXIT_INSTR_OFFSETS
	.align		4
        /*0088*/ 	.byte	0x04, 0x1c
        /*008a*/ 	.short	(.L_123 - .L_122)


	//   ....[0]....
.L_122:
        /*008c*/ 	.word	0x00000100


	//   ....[1]....
        /*0090*/ 	.word	0x00000c40


	//----- nvinfo : EIATTR_CRS_STACK_SIZE
	.align		4
.L_123:
        /*0094*/ 	.byte	0x04, 0x1e
        /*0096*/ 	.short	(.L_125 - .L_124)
.L_124:
        /*0098*/ 	.word	0x00000000


	//----- nvinfo : EIATTR_CBANK_PARAM_SIZE
	.align		4
.L_125:
        /*009c*/ 	.byte	0x03, 0x19
        /*009e*/ 	.short	0x0030


	//----- nvinfo : EIATTR_PARAM_CBANK
	.align		4
        /*00a0*/ 	.byte	0x04, 0x0a
        /*00a2*/ 	.short	(.L_127 - .L_126)
	.align		4
.L_126:
        /*00a4*/ 	.word	index@(.nv.constant0._Z16generate_rotatesPKiS0_S0_PiS1_ii)
        /*00a8*/ 	.short	0x0380
        /*00aa*/ 	.short	0x0030


	//----- nvinfo : EIATTR_SW_WAR
	.align		4
.L_127:
        /*00ac*/ 	.byte	0x04, 0x36
        /*00ae*/ 	.short	(.L_129 - .L_128)
.L_128:
        /*00b0*/ 	.word	0x00000008
.L_129:


//--------------------- .nv.info._Z16updateTabuMatrixPii --------------------------
	.section	.nv.info._Z16updateTabuMatrixPii,"",@"SHT_CUDA_INFO"
	.sectionflags	@""
	.align	4


	//----- nvinfo : EIATTR_CUDA_API_VERSION
	.align		4
        /*0000*/ 	.byte	0x04, 0x37
        /*0002*/ 	.short	(.L_131 - .L_130)
.L_130:
        /*0004*/ 	.word	0x00000082


	//----- nvinfo : EIATTR_KPARAM_INFO
	.align		4
.L_131:
        /*0008*/ 	.byte	0x04, 0x17
        /*000a*/ 	.short	(.L_133 - .L_132)
.L_132:
        /*000c*/ 	.word	0x00000000
        /*0010*/ 	.short	0x0001
        /*0012*/ 	.short	0x0008
        /*0014*/ 	.byte	0x00, 0xf0, 0x11, 0x00


	//----- nvinfo : EIATTR_KPARAM_INFO
	.align		4
.L_133:
        /*0018*/ 	.byte	0x04, 0x17
        /*001a*/ 	.short	(.L_135 - .L_134)
.L_134:
        /*001c*/ 	.word	0x00000000
        /*0020*/ 	.short	0x0000
        /*0022*/ 	.short	0x0000
        /*0024*/ 	.byte	0x00, 0xf5, 0x21, 0x00


	//----- nvinfo : EIATTR_SPARSE_MMA_MASK
	.align		4
.L_135:
        /*0028*/ 	.byte	0x03, 0x50
        /*002a*/ 	.short	0x0000


	//----- nvinfo : EIATTR_MAXREG_COUNT
	.align		4
        /*002c*/ 	.byte	0x03, 0x1b
        /*002e*/ 	.short	0x00ff


	//----- nvinfo : EIATTR_MERCURY_ISA_VERSION
	.align		4
        /*0030*/ 	.byte	0x03, 0x5f
        /*0032*/ 	.short	0x0101


	//----- nvinfo : EIATTR_VRC_CTA_INIT_COUNT
	.align		4
        /*0034*/ 	.byte	0x02, 0x4a
	.zero		1
	.zero		1


	//----- nvinfo : EIATTR_EXIT_INSTR_OFFSETS
	.align		4
        /*0038*/ 	.byte	0x04, 0x1c
        /*003a*/ 	.short	(.L_137 - .L_136)


	//   ....[0]....
.L_136:
        /*003c*/ 	.word	0x00000040


	//   ....[1]....
        /*0040*/ 	.word	0x00000150


	//----- nvinfo : EIATTR_CRS_STACK_SIZE
	.align		4
.L_137:
        /*0044*/ 	.byte	0x04, 0x1e
        /*0046*/ 	.short	(.L_139 - .L_138)
.L_138:
        /*0048*/ 	.word	0x00000000


	//----- nvinfo : EIATTR_CBANK_PARAM_SIZE
	.align		4
.L_139:
        /*004c*/ 	.byte	0x03, 0x19
        /*004e*/ 	.short	0x000c


	//----- nvinfo : EIATTR_PARAM_CBANK
	.align		4
        /*0050*/ 	.byte	0x04, 0x0a
        /*0052*/ 	.short	(.L_141 - .L_140)
	.align		4
.L_140:
        /*0054*/ 	.word	index@(.nv.constant0._Z16updateTabuMatrixPii)
        /*0058*/ 	.short	0x0380
        /*005a*/ 	.short	0x000c


	//----- nvinfo : EIATTR_SW_WAR
	.align		4
.L_141:
        /*005c*/ 	.byte	0x04, 0x36
        /*005e*/ 	.short	(.L_143 - .L_142)
.L_142:
        /*0060*/ 	.word	0x00000008
.L_143:


//--------------------- .nv.callgraph             --------------------------
	.section	.nv.callgraph,"",@"SHT_CUDA_CALLGRAPH"
	.align	4
	.sectionentsize	8
	.align		4
        /*0000*/ 	.word	0x00000000
	.align		4
        /*0004*/ 	.word	0xffffffff
	.align		4
        /*0008*/ 	.word	0x00000000
	.align		4
        /*000c*/ 	.word	0xfffffffe
	.align		4
        /*0010*/ 	.word	0x00000000
	.align		4
        /*0014*/ 	.word	0xfffffffd
	.align		4
        /*0018*/ 	.word	0x00000000
	.align		4
        /*001c*/ 	.word	0xfffffffc


//--------------------- .text._Z7rotate2Piiii     --------------------------
	.section	.text._Z7rotate2Piiii,"ax",@progbits
	.align	128
        .global         _Z7rotate2Piiii
        .type           _Z7rotate2Piiii,@function
        .size           _Z7rotate2Piiii,(.L_x_44 - _Z7rotate2Piiii)
        .other          _Z7rotate2Piiii,@"STO_CUDA_ENTRY STV_DEFAULT"
_Z7rotate2Piiii:
.text._Z7rotate2Piiii:
[----:B------:R-:W-:Y:S01]  /*0000*/  LDC R1, c[0x0][0x37c] ;  /* 0x0000df00ff017b82 */ /* 0x000fe20000000800 */
[----:B------:R-:W0:Y:S01]  /*0010*/  S2R R0, SR_CTAID.X ;  /* 0x0000000000007919 */ /* 0x000e220000002500 */
[----:B------:R-:W0:Y:S06]  /*0020*/  LDCU UR4, c[0x0][0x360] ;  /* 0x00006c00ff0477ac */ /* 0x000e2c0008000800 */
[----:B------:R-:W1:Y:S01]  /*0030*/  S2UR UR5, SR_CgaCtaId ;  /* 0x00000000000579c3 */ /* 0x000e620000008800 */
[----:B------:R-:W-:Y:S01]  /*0040*/  BSSY.RECONVERGENT B0, `(.L_x_0) ;  /* 0x0000023000007945 */ /* 0x000fe20003800200 */
[----:B------:R-:W0:Y:S01]  /*0050*/  S2R R3, SR_TID.X ;  /* 0x0000000000037919 */ /* 0x000e220000002100 */
[----:B------:R-:W2:Y:S01]  /*0060*/  LDCU UR8, c[0x0][0x38c] ;  /* 0x00007180ff0877ac */ /* 0x000ea20008000800 */
[----:B------:R-:W3:Y:S01]  /*0070*/  LDCU.64 UR6, c[0x0][0x358] ;  /* 0x00006b00ff0677ac */ /* 0x000ee20008000a00 */
[----:B0-----:R-:W-:Y:S01]  /*0080*/  IMAD R0, R0, UR4, R3 ;  /* 0x0000000400007c24 */ /* 0x001fe2000f8e0203 */
[----:B------:R-:W-:-:S02]  /*0090*/  UMOV UR4, 0x400 ;  /* 0x0000040000047882 */ /* 0x000fc40000000000 */
[----:B-1----:R-:W-:Y:S02]  /*00a0*/  ULEA UR4, UR5, UR4, 0x18 ;  /* 0x0000000405047291 */ /* 0x002fe4000f8ec0ff */
[----:B--2---:R-:W-:-:S04]  /*00b0*/  ISETP.GE.U32.AND P0, PT, R0, UR8, PT ;  /* 0x0000000800007c0c */ /* 0x004fc8000bf06070 */
[----:B------:R-:W-:-:S09]  /*00c0*/  LEA R4, R0, UR4, 0x2 ;  /* 0x0000000400047c11 */ /* 0x000fd2000f8e10ff */
[----:B---3--:R-:W-:Y:S05]  /*00d0*/  @P0 BRA `(.L_x_1) ;  /* 0x0000000000640947 */ /* 0x008fea0003800000 */
[----:B------:R-:W0:Y:S01]  /*00e0*/  I2F.U32.RP R5, UR8 ;  /* 0x0000000800057d06 */ /* 0x000e220008209000 */
[----:B------:R-:W1:Y:S01]  /*00f0*/  LDCU UR4, c[0x0][0x390] ;  /* 0x00007200ff0477ac */ /* 0x000e620008000800 */
[----:B------:R-:W-:Y:S01]  /*0100*/  IMAD.MOV.U32 R2, RZ, RZ, RZ ;  /* 0x000000ffff027224 */ /* 0x000fe200078e00ff */
[----:B------:R-:W-:-:S05]  /*0110*/  ISETP.NE.U32.AND P2, PT, RZ, UR8, PT ;  /* 0x00000008ff007c0c */ /* 0x000fca000bf45070 */
[----:B0-----:R-:W0:Y:S02]  /*0120*/  MUFU.RCP R5, R5 ;  /* 0x0000000500057308 */ /* 0x001e240000001000 */
[----:B0-----:R-:W-:-:S06]  /*0130*/  IADD3 R3, PT, PT, R5, 0xffffffe, RZ ;  /* 0x0ffffffe05037810 */ /* 0x001fcc0007ffe0ff */
[----:B------:R-:W0:Y:S02]  /*0140*/  F2I.FTZ.U32.TRUNC.NTZ R3, R3 ;  /* 0x0000000300037305 */ /* 0x000e24000021f000 */
[----:B0-----:R-:W-:-:S05]  /*0150*/  IADD3 R7, PT, PT, RZ, -R3, RZ ;  /* 0x80000003ff077210 */ /* 0x001fca0007ffe0ff */
[----:B------:R-:W-:-:S04]  /*0160*/  IMAD R7, R7, UR8, RZ ;  /* 0x0000000807077c24 */ /* 0x000fc8000f8e02ff */
[----:B------:R-:W-:Y:S01]  /*0170*/  IMAD.HI.U32 R7, R3, R7, R2 ;  /* 0x0000000703077227 */ /* 0x000fe200078e0002 */
[----:B-1----:R-:W-:Y:S01]  /*0180*/  IADD3 R2, PT, PT, R0, UR4, RZ ;  /* 0x0000000400027c10 */ /* 0x002fe2000fffe0ff */
[----:B------:R-:W0:Y:S04]  /*0190*/  LDCU UR4, c[0x0][0x388] ;  /* 0x00007100ff0477ac */ /* 0x000e280008000800 */
[----:B------:R-:W-:-:S04]  /*01a0*/  IMAD.HI.U32 R7, R7, R2, RZ ;  /* 0x0000000207077227 */ /* 0x000fc800078e00ff */
[----:B------:R-:W-:-:S04]  /*01b0*/  IMAD.MOV R7, RZ, RZ, -R7 ;  /* 0x000000ffff077224 */ /* 0x000fc800078e0a07 */
[----:B------:R-:W-:Y:S02]  /*01c0*/  IMAD R5, R7, UR8, R2 ;  /* 0x0000000807057c24 */ /* 0x000fe4000f8e0202 */
[----:B------:R-:W1:Y:S03]  /*01d0*/  LDC.64 R2, c[0x0][0x380] ;  /* 0x0000e000ff027b82 */ /* 0x000e660000000a00 */
[----:B------:R-:W-:-:S13]  /*01e0*/  ISETP.GE.U32.AND P1, PT, R5, UR8, PT ;  /* 0x0000000805007c0c */ /* 0x000fda000bf26070 */
[----:B------:R-:W-:-:S04]  /*01f0*/  @P1 IADD3 R5, PT, PT, R5, -UR8, RZ ;  /* 0x8000000805051c10 */ /* 0x000fc8000fffe0ff */
[----:B------:R-:W-:-:S13]  /*0200*/  ISETP.GE.U32.AND P1, PT, R5, UR8, PT ;  /* 0x0000000805007c0c */ /* 0x000fda000bf26070 */
[----:B------:R-:W-:Y:S01]  /*0210*/  @P1 VIADD R5, R5, -UR8 ;  /* 0x8000000805051c36 */ /* 0x000fe20008000000 */
[----:B------:R-:W-:-:S04]  /*0220*/  @!P2 LOP3.LUT R5, RZ, UR8, RZ, 0x33, !PT ;  /* 0x00000008ff05ac12 */ /* 0x000fc8000f8e33ff */
[----:B0-----:R-:W-:-:S05]  /*0230*/  IADD3 R5, PT, PT, R5, UR4, RZ ;  /* 0x0000000405057c10 */ /* 0x001fca000fffe0ff */
[----:B-1----:R-:W-:-:S06]  /*0240*/  IMAD.WIDE R2, R5, 0x4, R2 ;  /* 0x0000000405027825 */ /* 0x002fcc00078e0202 */
[----:B------:R-:W2:Y:S04]  /*0250*/  LDG.E R3, desc[UR6][R2.64] ;  /* 0x0000000602037981 */ /* 0x000ea8000c1e1900 */
[----:B--2---:R0:W-:Y:S02]  /*0260*/  STS [R4], R3 ;  /* 0x0000000304007388 */ /* 0x0041e40000000800 */
.L_x_1:
[----:B------:R-:W-:Y:S05]  /*0270*/  BSYNC.RECONVERGENT B0 ;  /* 0x0000000000007941 */ /* 0x000fea0003800200 */
.L_x_0:
[----:B------:R-:W-:Y:S06]  /*0280*/  BAR.SYNC.DEFER_BLOCKING 0x0 ;  /* 0x0000000000007b1d */ /* 0x000fec0000010000 */
[----:B------:R-:W-:Y:S05]  /*0290*/  @P0 EXIT ;  /* 0x000000000000094d */ /* 0x000fea0003800000 */
[----:B------:R-:W1:Y:S01]  /*02a0*/  LDS R5, [R4] ;  /* 0x0000000004057984 */ /* 0x000e620000000800 */
[----:B0-----:R-:W0:Y:S01]  /*02b0*/  LDC.64 R2, c[0x0][0x380] ;  /* 0x0000e000ff027b82 */ /* 0x001e220000000a00 */
[----:B------:R-:W2:Y:S02]  /*02c0*/  LDCU UR4, c[0x0][0x388] ;  /* 0x00007100ff0477ac */ /* 0x000ea40008000800 */
[----:B--2---:R-:W-:-:S04]  /*02d0*/  VIADD R7, R0, UR4 ;  /* 0x0000000400077c36 */ /* 0x004fc80008000000 */
[----:B0-----:R-:W-:-:S05]  /*02e0*/  IMAD.WIDE.U32 R2, R7, 0x4, R2 ;  /* 0x0000000407027825 */ /* 0x001fca00078e0002 */
[----:B-1----:R-:W-:Y:S01]  /*02f0*/  STG.E desc[UR6][R2.64], R5 ;  /* 0x0000000502007986 */ /* 0x002fe2000c101906 */
[----:B------:R-:W-:Y:S05]  /*0300*/  EXIT ;  /* 0x000000000000794d */ /* 0x000fea0003800000 */
.L_x_2:
[----:B------:R-:W-:-:S00]  /*0310*/  BRA `(.L_x_2) ;  /* 0xfffffffc00fc7947 */ /* 0x000fc0000383ffff */
[----:B------:R-:W-:-:S00]  /*0320*/  NOP ;  /* 0x0000000000007918 */ /* 0x000fc00000000000 */
        /* <DEDUP_REMOVED lines=13> */
.L_x_44:


//--------------------- .text._Z8get_bestPiiS_S_S_S_ --------------------------
	.section	.text._Z8get_bestPiiS_S_S_S_,"ax",@progbits
	.align	128
        .global         _Z8get_bestPiiS_S_S_S_
        .type           _Z8get_bestPiiS_S_S_S_,@function
        .size           _Z8get_bestPiiS_S_S_S_,(.L_x_45 - _Z8get_bestPiiS_S_S_S_)
        .other          _Z8get_bestPiiS_S_S_S_,@"STO_CUDA_ENTRY STV_DEFAULT"
_Z8get_bestPiiS_S_S_S_:
.text._Z8get_bestPiiS_S_S_S_:
[----:B------:R-:W-:Y:S01]  /*0000*/  LDC R1, c[0x0][0x37c] ;  /* 0x0000df00ff017b82 */ /* 0x000fe20000000800 */
[----:B------:R-:W0:Y:S07]  /*0010*/  S2R R0, SR_TID.X ;  /* 0x0000000000007919 */ /* 0x000e2e0000002100 */
[----:B------:R-:W1:Y:S01]  /*0020*/  S2UR UR5, SR_CTAID.X ;  /* 0x00000000000579c3 */ /* 0x000e620000002500 */
[----:B------:R-:W1:Y:S02]  /*0030*/  LDCU UR4, c[0x0][0x360] ;  /* 0x00006c00ff0477ac */ /* 0x000e640008000800 */
[----:B-1----:R-:W-:Y:S01]  /*0040*/  UIMAD UR4, UR4, UR5, URZ ;  /* 0x00000005040472a4 */ /* 0x002fe2000f8e02ff */
[----:B0-----:R-:W-:-:S05]  /*0050*/  IADD3 R0, PT, PT, -R0, RZ, RZ ;  /* 0x000000ff00007210 */ /* 0x001fca0007ffe1ff */
[----:B------:R-:W-:-:S13]  /*0060*/  ISETP.NE.AND P0, PT, R0, UR4, PT ;  /* 0x0000000400007c0c */ /* 0x000fda000bf05270 */
[----:B------:R-:W-:Y:S05]  /*0070*/  @P0 EXIT ;  /* 0x000000000000094d */ /* 0x000fea0003800000 */
[----:B------:R-:W0:Y:S01]  /*0080*/  LDC.64 R2, c[0x0][0x3a8] ;  /* 0x0000ea00ff027b82 */ /* 0x000e220000000a00 */
[----:B------:R-:W0:Y:S07]  /*0090*/  LDCU.64 UR4, c[0x0][0x358] ;  /* 0x00006b00ff0477ac */ /* 0x000e2e0008000a00 */
[----:B------:R-:W1:Y:S08]  /*00a0*/  LDC.64 R6, c[0x0][0x398] ;  /* 0x0000e600ff067b82 */ /* 0x000e700000000a00 */
[----:B------:R-:W2:Y:S01]  /*00b0*/  LDC.64 R4, c[0x0][0x390] ;  /* 0x0000e400ff047b82 */ /* 0x000ea20000000a00 */
[----:B0-----:R-:W3:Y:S02]  /*00c0*/  LDG.E R3, desc[UR4][R2.64] ;  /* 0x0000000402037981 */ /* 0x001ee4000c1e1900 */
[C---:B---3--:R-:W-:Y:S01]  /*00d0*/  LEA R9, R3.reuse, R3, 0x1 ;  /* 0x0000000303097211 */ /* 0x048fe200078e08ff */
[----:B--2---:R-:W-:-:S04]  /*00e0*/  IMAD.WIDE R4, R3, 0x4, R4 ;  /* 0x0000000403047825 */ /* 0x004fc800078e0204 */
[----:B-1----:R-:W-:Y:S02]  /*00f0*/  IMAD.WIDE R6, R9, 0x4, R6 ;  /* 0x0000000409067825 */ /* 0x002fe400078e0206 */
[----:B------:R-:W2:Y:S04]  /*0100*/  LDG.E R5, desc[UR4][R4.64] ;  /* 0x0000000404057981 */ /* 0x000ea8000c1e1900 */
[----:B------:R-:W3:Y:S04]  /*0110*/  LDG.E R0, desc[UR4][R6.64+0x4] ;  /* 0x0000040406007981 */ /* 0x000ee8000c1e1900 */
[----:B------:R-:W4:Y:S04]  /*0120*/  LDG.E R11, desc[UR4][R6.64] ;  /* 0x00000004060b7981 */ /* 0x000f28000c1e1900 */
[----:B------:R-:W5:Y:S01]  /*0130*/  LDG.E R13, desc[UR4][R6.64+0x8] ;  /* 0x00000804060d7981 */ /* 0x000f62000c1e1900 */
[----:B------:R-:W2:Y:S01]  /*0140*/  LDC.64 R8, c[0x0][0x3a0] ;  /* 0x0000e800ff087b82 */ /* 0x000ea20000000a00 */
[----:B---3--:R-:W-:-:S02]  /*0150*/  ISETP.GE.AND P0, PT, R0, 0x2, PT ;  /* 0x000000020000780c */ /* 0x008fc40003f06270 */
[----:B--2---:R0:W-:Y:S04]  /*0160*/  STG.E desc[UR4][R8.64], R5 ;  /* 0x0000000508007986 */ /* 0x0041e8000c101904 */
[----:B----4-:R0:W-:Y:S04]  /*0170*/  STG.E desc[UR4][R8.64+0x4], R11 ;  /* 0x0000040b08007986 */ /* 0x0101e8000c101904 */
[----:B------:R0:W-:Y:S04]  /*0180*/  STG.E desc[UR4][R8.64+0x8], R0 ;  /* 0x0000080008007986 */ /* 0x0001e8000c101904 */
[----:B-----5:R0:W-:Y:S01]  /*0190*/  STG.E desc[UR4][R8.64+0xc], R13 ;  /* 0x00000c0d08007986 */ /* 0x0201e2000c101904 */
[----:B------:R-:W-:Y:S05]  /*01a0*/  @!P0 EXIT ;  /* 0x000000000000894d */ /* 0x000fea0003800000 */
[----:B0-----:R-:W0:Y:S08]  /*01b0*/  LDC R5, c[0x0][0x388] ;  /* 0x0000e200ff057b82 */ /* 0x001e300000000800 */
[----:B------:R-:W1:Y:S01]  /*01c0*/  LDC.64 R2, c[0x0][0x380] ;  /* 0x0000e000ff027b82 */ /* 0x000e620000000a00 */
[----:B0-----:R-:W-:-:S04]  /*01d0*/  IMAD R0, R11, R5, R0 ;  /* 0x000000050b007224 */ /* 0x001fc800078e0200 */
[-C--:B------:R-:W-:Y:S02]  /*01e0*/  IMAD R13, R0, R5.reuse, R13 ;  /* 0x00000005000d7224 */ /* 0x080fe400078e020d */
[----:B------:R-:W-:Y:S02]  /*01f0*/  IMAD R5, R5, R5, RZ ;  /* 0x0000000505057224 */ /* 0x000fe400078e02ff */
[----:B-1----:R-:W-:-:S05]  /*0200*/  IMAD.WIDE R2, R13, 0x4, R2 ;  /* 0x000000040d027825 */ /* 0x002fca00078e0202 */
[----:B------:R-:W-:Y:S01]  /*0210*/  STG.E desc[UR4][R2.64], R5 ;  /* 0x0000000502007986 */ /* 0x000fe2000c101904 */
[----:B------:R-:W-:Y:S05]  /*0220*/  EXIT ;  /* 0x000000000000794d */ /* 0x000fea0003800000 */
.L_x_3:
        /* <DEDUP_REMOVED lines=13> */
.L_x_45:


//--------------------- .text._Z13get_best_iteriPiS_PKiS_ --------------------------
	.section	.text._Z13get_best_iteriPiS_PKiS_,"ax",@progbits
	.align	128
        .global         _Z13get_best_iteriPiS_PKiS_
        .type           _Z13get_best_iteriPiS_PKiS_,@function
        .size           _Z13get_best_iteriPiS_PKiS_,(.L_x_46 - _Z13get_best_iteriPiS_PKiS_)
        .other          _Z13get_best_iteriPiS_PKiS_,@"STO_CUDA_ENTRY STV_DEFAULT"
_Z13get_best_iteriPiS_PKiS_:
.text._Z13get_best_iteriPiS_PKiS_:
[----:B------:R-:W-:Y:S01]  /*0000*/  LDC R1, c[0x0][0x37c] ;  /* 0x0000df00ff017b82 */ /* 0x000fe20000000800 */
[----:B------:R-:W0:Y:S07]  /*0010*/  S2R R0, SR_TID.X ;  /* 0x0000000000007919 */ /* 0x000e2e0000002100 */
[----:B------:R-:W1:Y:S01]  /*0020*/  LDC.64 R4, c[0x0][0x398] ;  /* 0x0000e600ff047b82 */ /* 0x000e620000000a00 */
[----:B------:R-:W0:Y:S01]  /*0030*/  LDCU UR4, c[0x0][0x360] ;  /* 0x00006c00ff0477ac */ /* 0x000e220008000800 */
[----:B------:R-:W0:Y:S01]  /*0040*/  S2R R3, SR_CTAID.X ;  /* 0x0000000000037919 */ /* 0x000e220000002500 */
[----:B------:R-:W2:Y:S01]  /*0050*/  LDCU.64 UR6, c[0x0][0x358] ;  /* 0x00006b00ff0677ac */ /* 0x000ea20008000a00 */
[----:B------:R-:W3:Y:S01]  /*0060*/  LDCU UR5, c[0x0][0x380] ;  /* 0x00007000ff0577ac */ /* 0x000ee20008000800 */
[----:B------:R-:W4:Y:S01]  /*0070*/  LDCU UR8, c[0x0][0x380] ;  /* 0x00007000ff0877ac */ /* 0x000f220008000800 */
[----:B0-----:R-:W-:-:S04]  /*0080*/  IMAD R9, R3, UR4, R0 ;  /* 0x0000000403097c24 */ /* 0x001fc8000f8e0200 */
[----:B-1----:R-:W-:-:S05]  /*0090*/  IMAD.WIDE R4, R9, 0x4, R4 ;  /* 0x0000000409047825 */ /* 0x002fca00078e0204 */
[----:B--2---:R0:W5:Y:S01]  /*00a0*/  LDG.E R17, desc[UR6][R4.64] ;  /* 0x0000000604117981 */ /* 0x004162000c1e1900 */
[----:B---3--:R-:W-:Y:S01]  /*00b0*/  ISETP.GE.AND P0, PT, R9, UR5, PT ;  /* 0x0000000509007c0c */ /* 0x008fe2000bf06270 */
[----:B------:R-:W-:-:S12]  /*00c0*/  BSSY.RECONVERGENT B0, `(.L_x_4) ;  /* 0x000001c000007945 */ /* 0x000fd80003800200 */
[----:B0---4-:R-:W-:Y:S05]  /*00d0*/  @P0 BRA `(.L_x_5) ;  /* 0x0000000000680947 */ /* 0x011fea0003800000 */
[----:B------:R-:W0:Y:S01]  /*00e0*/  LDC R2, c[0x0][0x370] ;  /* 0x0000dc00ff027b82 */ /* 0x000e220000000800 */
[----:B------:R-:W-:-:S07]  /*00f0*/  MOV R15, R9 ;  /* 0x00000009000f7202 */ /* 0x000fce0000000f00 */
[----:B------:R-:W1:Y:S08]  /*0100*/  LDC.64 R4, c[0x0][0x390] ;  /* 0x0000e400ff047b82 */ /* 0x000e700000000a00 */
[----:B------:R-:W2:Y:S01]  /*0110*/  LDC.64 R6, c[0x0][0x388] ;  /* 0x0000e200ff067b82 */ /* 0x000ea20000000a00 */
[----:B0-----:R-:W-:-:S07]  /*0120*/  IMAD R2, R2, UR4, RZ ;  /* 0x0000000402027c24 */ /* 0x001fce000f8e02ff */
.L_x_8:
[----:B------:R-:W-:-:S04]  /*0130*/  IMAD R9, R15, 0x3, RZ ;  /* 0x000000030f097824 */ /* 0x000fc800078e02ff */
[----:B-1----:R-:W-:-:S06]  /*0140*/  IMAD.WIDE R8, R9, 0x4, R4 ;  /* 0x0000000409087825 */ /* 0x002fcc00078e0204 */
[----:B------:R-:W3:Y:S01]  /*0150*/  LDG.E R8, desc[UR6][R8.64+0x4] ;  /* 0x0000040608087981 */ /* 0x000ee2000c1e1900 */
[----:B------:R-:W-:Y:S01]  /*0160*/  BSSY.RECONVERGENT B1, `(.L_x_6) ;  /* 0x000000e000017945 */ /* 0x000fe20003800200 */
[----:B---3--:R-:W-:-:S13]  /*0170*/  ISETP.GE.AND P0, PT, R8, 0x2, PT ;  /* 0x000000020800780c */ /* 0x008fda0003f06270 */
[----:B------:R-:W-:Y:S05]  /*0180*/  @!P0 BRA `(.L_x_7) ;  /* 0x00000000002c8947 */ /* 0x000fea0003800000 */
[----:B-----5:R-:W-:Y:S01]  /*0190*/  LEA R9, R17, R17, 0x1 ;  /* 0x0000001111097211 */ /* 0x020fe200078e08ff */
[----:B--2---:R-:W-:-:S04]  /*01a0*/  IMAD.WIDE R10, R15, 0x4, R6 ;  /* 0x000000040f0a7825 */ /* 0x004fc800078e0206 */
[----:B------:R-:W-:Y:S02]  /*01b0*/  IMAD.WIDE R8, R9, 0x4, R4 ;  /* 0x0000000409087825 */ /* 0x000fe400078e0204 */
[----:B------:R-:W2:Y:S02]  /*01c0*/  LDG.E R10, desc[UR6][R10.64] ;  /* 0x000000060a0a7981 */ /* 0x000ea4000c1e1900 */
[----:B------:R-:W-:Y:S02]  /*01d0*/  IMAD.WIDE R12, R17, 0x4, R6 ;  /* 0x00000004110c7825 */ /* 0x000fe400078e0206 */
[----:B------:R-:W3:Y:S04]  /*01e0*/  LDG.E R8, desc[UR6][R8.64+0x4] ;  /* 0x0000040608087981 */ /* 0x000ee8000c1e1900 */
[----:B------:R-:W2:Y:S01]  /*01f0*/  LDG.E R13, desc[UR6][R12.64] ;  /* 0x000000060c0d7981 */ /* 0x000ea2000c1e1900 */
[----:B---3--:R-:W-:-:S02]  /*0200*/  ISETP.GE.AND P1, PT, R8, 0x2, PT ;  /* 0x000000020800780c */ /* 0x008fc40003f26270 */
[----:B--2---:R-:W-:Y:S02]  /*0210*/  ISETP.GT.AND P0, PT, R10, R13, PT ;  /* 0x0000000d0a00720c */ /* 0x004fe40003f04270 */
[----:B------:R-:W-:-:S04]  /*0220*/  SEL R14, R15, R17, !P1 ;  /* 0x000000110f0e7207 */ /* 0x000fc80004800000 */
[----:B------:R-:W-:-:S07]  /*0230*/  SEL R17, R15, R14, P0 ;  /* 0x0000000e0f117207 */ /* 0x000fce0000000000 */
.L_x_7:
[----:B------:R-:W-:Y:S05]  /*0240*/  BSYNC.RECONVERGENT B1 ;  /* 0x0000000000017941 */ /* 0x000fea0003800200 */
.L_x_6:
[----:B------:R-:W-:-:S04]  /*0250*/  IADD3 R15, PT, PT, R2, R15, RZ ;  /* 0x0000000f020f7210 */ /* 0x000fc80007ffe0ff */
[----:B------:R-:W-:-:S13]  /*0260*/  ISETP.GE.AND P0, PT, R15, UR8, PT ;  /* 0x000000080f007c0c */ /* 0x000fda000bf06270 */
[----:B------:R-:W-:Y:S05]  /*0270*/  @!P0 BRA `(.L_x_8) ;  /* 0xfffffffc00ac8947 */ /* 0x000fea000383ffff */
.L_x_5:
[----:B------:R-:W-:Y:S05]  /*0280*/  BSYNC.RECONVERGENT B0 ;  /* 0x0000000000007941 */ /* 0x000fea0003800200 */
.L_x_4:
[----:B------:R-:W0:Y:S01]  /*0290*/  S2UR UR5, SR_CgaCtaId ;  /* 0x00000000000579c3 */ /* 0x000e220000008800 */
[C---:B------:R-:W-:Y:S01]  /*02a0*/  LOP3.LUT R2, R0.reuse, 0x1, RZ, 0xc0, !PT ;  /* 0x0000000100027812 */ /* 0x040fe200078ec0ff */
[----:B------:R-:W-:Y:S01]  /*02b0*/  UMOV UR4, 0x400 ;  /* 0x0000040000047882 */ /* 0x000fe20000000000 */
[----:B------:R-:W-:Y:S01]  /*02c0*/  BSSY.RECONVERGENT B0, `(.L_x_9) ;  /* 0x0000020000007945 */ /* 0x000fe20003800200 */
[----:B------:R-:W-:Y:S02]  /*02d0*/  LOP3.LUT P1, RZ, R0, 0x3, RZ, 0xc0, !PT ;  /* 0x0000000300ff7812 */ /* 0x000fe4000782c0ff */
[----:B------:R-:W-:Y:S02]  /*02e0*/  ISETP.NE.U32.AND P0, PT, R2, 0x1, PT ;  /* 0x000000010200780c */ /* 0x000fe40003f05070 */
[C---:B------:R-:W-:Y:S02]  /*02f0*/  LOP3.LUT P2, RZ, R0.reuse, 0x7, RZ, 0xc0, !PT ;  /* 0x0000000700ff7812 */ /* 0x040fe4000784c0ff */
[----:B------:R-:W-:-:S02]  /*0300*/  LOP3.LUT P3, RZ, R0, 0xf, RZ, 0xc0, !PT ;  /* 0x0000000f00ff7812 */ /* 0x000fc4000786c0ff */
[C---:B------:R-:W-:Y:S02]  /*0310*/  LOP3.LUT P4, RZ, R0.reuse, 0x1f, RZ, 0xc0, !PT ;  /* 0x0000001f00ff7812 */ /* 0x040fe4000788c0ff */
[C---:B------:R-:W-:Y:S02]  /*0320*/  LOP3.LUT P5, RZ, R0.reuse, 0x3f, RZ, 0xc0, !PT ;  /* 0x0000003f00ff7812 */ /* 0x040fe400078ac0ff */
[----:B------:R-:W-:Y:S01]  /*0330*/  LOP3.LUT P6, RZ, R0, 0x7f, RZ, 0xc0, !PT ;  /* 0x0000007f00ff7812 */ /* 0x000fe200078cc0ff */
[----:B0-----:R-:W-:-:S06]  /*0340*/  ULEA UR4, UR5, UR4, 0x18 ;  /* 0x0000000405047291 */ /* 0x001fcc000f8ec0ff */
[----:B------:R-:W-:-:S05]  /*0350*/  LEA R2, R0, UR4, 0x2 ;  /* 0x0000000400027c11 */ /* 0x000fca000f8e10ff */
[----:B-----5:R0:W-:Y:S01]  /*0360*/  STS [R2], R17 ;  /* 0x0000001102007388 */ /* 0x0201e20000000800 */
[----:B------:R-:W-:Y:S06]  /*0370*/  BAR.SYNC.DEFER_BLOCKING 0x0 ;  /* 0x0000000000007b1d */ /* 0x000fec0000010000 */
[----:B------:R-:W-:Y:S05]  /*0380*/  @!P0 BRA `(.L_x_10) ;  /* 0x00000000004c8947 */ /* 0x000fea0003800000 */
[----:B------:R-:W1:Y:S01]  /*0390*/  LDS R11, [R2+0x4] ;  /* 0x00000400020b7984 */ /* 0x000e620000000800 */
[----:B--2---:R-:W2:Y:S01]  /*03a0*/  LDC.64 R6, c[0x0][0x390] ;  /* 0x0000e400ff067b82 */ /* 0x004ea20000000a00 */
[----:B-1----:R-:W-:-:S04]  /*03b0*/  IMAD R5, R11, 0x3, RZ ;  /* 0x000000030b057824 */ /* 0x002fc800078e02ff */
[----:B--2---:R-:W-:-:S06]  /*03c0*/  IMAD.WIDE R4, R5, 0x4, R6 ;  /* 0x0000000405047825 */ /* 0x004fcc00078e0206 */
[----:B------:R-:W2:Y:S02]  /*03d0*/  LDG.E R4, desc[UR6][R4.64+0x4] ;  /* 0x0000040604047981 */ /* 0x000ea4000c1e1900 */
[----:B--2---:R-:W-:-:S13]  /*03e0*/  ISETP.GE.AND P0, PT, R4, 0x2, PT ;  /* 0x000000020400780c */ /* 0x004fda0003f06270 */
[----:B------:R-:W-:Y:S05]  /*03f0*/  @!P0 BRA `(.L_x_10) ;  /* 0x0000000000308947 */ /* 0x000fea0003800000 */
[----:B------:R-:W1:Y:S01]  /*0400*/  LDS R13, [R2] ;  /* 0x00000000020d7984 */ /* 0x000e620000000800 */
[----:B------:R-:W2:Y:S01]  /*0410*/  LDC.64 R8, c[0x0][0x388] ;  /* 0x0000e200ff087b82 */ /* 0x000ea20000000a00 */
[----:B-1----:R-:W-:-:S05]  /*0420*/  LEA R5, R13, R13, 0x1 ;  /* 0x0000000d0d057211 */ /* 0x002fca00078e08ff */
[----:B------:R-:W-:-:S04]  /*0430*/  IMAD.WIDE R4, R5, 0x4, R6 ;  /* 0x0000000405047825 */ /* 0x000fc800078e0206 */
[--C-:B--2---:R-:W-:Y:S02]  /*0440*/  IMAD.WIDE R6, R11, 0x4, R8.reuse ;  /* 0x000000040b067825 */ /* 0x104fe400078e0208 */
[----:B------:R-:W2:Y:S02]  /*0450*/  LDG.E R4, desc[UR6][R4.64+0x4] ;  /* 0x0000040604047981 */ /* 0x000ea4000c1e1900 */
[----:B------:R-:W-:Y:S02]  /*0460*/  IMAD.WIDE R8, R13, 0x4, R8 ;  /* 0x000000040d087825 */ /* 0x000fe400078e0208 */
[----:B------:R-:W3:Y:S04]  /*0470*/  LDG.E R6, desc[UR6][R6.64] ;  /* 0x0000000606067981 */ /* 0x000ee8000c1e1900 */
[----:B------:R-:W3:Y:S01]  /*0480*/  LDG.E R9, desc[UR6][R8.64] ;  /* 0x0000000608097981 */ /* 0x000ee2000c1e1900 */
[----:B--2---:R-:W-:-:S04]  /*0490*/  ISETP.GT.AND P0, PT, R4, 0x1, PT ;  /* 0x000000010400780c */ /* 0x004fc80003f04270 */
[----:B---3--:R-:W-:-:S13]  /*04a0*/  ISETP.LE.AND P0, PT, R6, R9, P0 ;  /* 0x000000090600720c */ /* 0x008fda0000703270 */
[----:B------:R1:W-:Y:S02]  /*04b0*/  @!P0 STS [R2], R11 ;  /* 0x0000000b02008388 */ /* 0x0003e40000000800 */
.L_x_10:
[----:B------:R-:W-:Y:S05]  /*04c0*/  BSYNC.RECONVERGENT B0 ;  /* 0x0000000000007941 */ /* 0x000fea0003800200 */
.L_x_9:
[----:B------:R-:W-:Y:S01]  /*04d0*/  BAR.SYNC.DEFER_BLOCKING 0x0 ;  /* 0x0000000000007b1d */ /* 0x000fe20000010000 */
[----:B------:R-:W-:-:S05]  /*04e0*/  LOP3.LUT P0, RZ, R0, 0xff, RZ, 0xc0, !PT ;  /* 0x000000ff00ff7812 */ /* 0x000fca000780c0ff */
[----:B------:R-:W-:Y:S04]  /*04f0*/  BSSY.RECONVERGENT B0, `(.L_x_11) ;  /* 0x0000015000007945 */ /* 0x000fe80003800200 */
[----:B------:R-:W-:Y:S05]  /*0500*/  @P1 BRA `(.L_x_12) ;  /* 0x00000000004c1947 */ /* 0x000fea0003800000 */
[----:B-1----:R-:W1:Y:S01]  /*0510*/  LDS R11, [R2+0x8] ;  /* 0x00000800020b7984 */ /* 0x002e620000000800 */
        /* <DEDUP_REMOVED lines=18> */
.L_x_12:
[----:B------:R-:W-:Y:S05]  /*0640*/  BSYNC.RECONVERGENT B0 ;  /* 0x0000000000007941 */ /* 0x000fea0003800200 */
.L_x_11:
[----:B------:R-:W-:Y:S01]  /*0650*/  BAR.SYNC.DEFER_BLOCKING 0x0 ;  /* 0x0000000000007b1d */ /* 0x000fe20000010000 */
[----:B------:R-:W-:-:S05]  /*0660*/  LOP3.LUT P1, RZ, R0, 0x1ff, RZ, 0xc0, !PT ;  /* 0x000001ff00ff7812 */ /* 0x000fca000782c0ff */
[----:B------:R-:W-:Y:S04]  /*0670*/  BSSY.RECONVERGENT B0, `(.L_x_13) ;  /* 0x0000015000007945 */ /* 0x000fe80003800200 */
[----:B------:R-:W-:Y:S05]  /*0680*/  @P2 BRA `(.L_x_14) ;  /* 0x00000000004c2947 */ /* 0x000fea0003800000 */
[----:B-1-3--:R-:W1:Y:S01]  /*0690*/  LDS R11, [R2+0x10] ;  /* 0x00001000020b7984 */ /* 0x00ae620000000800 */
        /* <DEDUP_REMOVED lines=18> */
.L_x_14:
[----:B------:R-:W-:Y:S05]  /*07c0*/  BSYNC.RECONVERGENT B0 ;  /* 0x0000000000007941 */ /* 0x000fea0003800200 */
.L_x_13:
[----:B------:R-:W-:Y:S01]  /*07d0*/  BAR.SYNC.DEFER_BLOCKING 0x0 ;  /* 0x0000000000007b1d */ /* 0x000fe20000010000 */
[----:B------:R-:W-:-:S05]  /*07e0*/  ISETP.NE.AND P2, PT, R0, RZ, PT ;  /* 0x000000ff0000720c */ /* 0x000fca0003f45270 */
[----:B------:R-:W-:Y:S04]  /*07f0*/  BSSY.RECONVERGENT B0, `(.L_x_15) ;  /* 0x0000015000007945 */ /* 0x000fe80003800200 */
[----:B------:R-:W-:Y:S05]  /*0800*/  @P3 BRA `(.L_x_16) ;  /* 0x00000000004c3947 */ /* 0x000fea0003800000 */
[----:B-1-34-:R-:W1:Y:S01]  /*0810*/  LDS R11, [R2+0x20] ;  /* 0x00002000020b7984 */ /* 0x01ae620000000800 */
        /* <DEDUP_REMOVED lines=18> */
.L_x_16:
[----:B------:R-:W-:Y:S05]  /*0940*/  BSYNC.RECONVERGENT B0 ;  /* 0x0000000000007941 */ /* 0x000fea0003800200 */
.L_x_15:
[----:B------:R-:W-:Y:S06]  /*0950*/  BAR.SYNC.DEFER_BLOCKING 0x0 ;  /* 0x0000000000007b1d */ /* 0x000fec0000010000 */
        /* <DEDUP_REMOVED lines=21> */
.L_x_18:
[----:B------:R-:W-:Y:S05]  /*0ab0*/  BSYNC.RECONVERGENT B0 ;  /* 0x0000000000007941 */ /* 0x000fea0003800200 */
.L_x_17:
        /* <DEDUP_REMOVED lines=22> */
.L_x_20:
[----:B------:R-:W-:Y:S05]  /*0c20*/  BSYNC.RECONVERGENT B0 ;  /* 0x0000000000007941 */ /* 0x000fea0003800200 */
.L_x_19:
        /* <DEDUP_REMOVED lines=12> */
[----:B-1----:R-:W-:-:S04]  /*0cf0*/  IMAD R5, R13, 0x3, RZ ;  /* 0x000000030d057824 */ /* 0x002fc800078e02ff */
        /* <DEDUP_REMOVED lines=9> */
.L_x_22:
[----:B------:R-:W-:Y:S05]  /*0d90*/  BSYNC.RECONVERGENT B0 ;  /* 0x0000000000007941 */ /* 0x000fea0003800200 */
.L_x_21:
[----:B------:R-:W-:Y:S06]  /*0da0*/  BAR.SYNC.DEFER_BLOCKING 0x0 ;  /* 0x0000000000007b1d */ /* 0x000fec0000010000 */
[----:B------:R-:W-:Y:S04]  /*0db0*/  BSSY.RECONVERGENT B0, `(.L_x_23) ;  /* 0x0000015000007945 */ /* 0x000fe80003800200 */
[----:B------:R-:W-:Y:S05]  /*0dc0*/  @P0 BRA `(.L_x_24) ;  /* 0x00000000004c0947 */ /* 0x000fea0003800000 */
[----:B-1-34-:R-:W1:Y:S01]  /*0dd0*/  LDS R11, [R2+0x200] ;  /* 0x00020000020b7984 */ /* 0x01ae620000000800 */
[----:B--2---:R-:W2:Y:S01]  /*0de0*/  LDC.64 R6, c[0x0][0x390] ;  /* 0x0000e400ff067b82 */ /* 0x004ea20000000a00 */
[----:B-1----:R-:W-:-:S05]  /*0df0*/  LEA R5, R11, R11, 0x1 ;  /* 0x0000000b0b057211 */ /* 0x002fca00078e08ff */
        /* <DEDUP_REMOVED lines=16> */
.L_x_24:
[----:B------:R-:W-:Y:S05]  /*0f00*/  BSYNC.RECONVERGENT B0 ;  /* 0x0000000000007941 */ /* 0x000fea0003800200 */
.L_x_23:
        /* <DEDUP_REMOVED lines=22> */
.L_x_26:
[----:B------:R-:W-:Y:S05]  /*1070*/  BSYNC.RECONVERGENT B0 ;  /* 0x0000000000007941 */ /* 0x000fea0003800200 */
.L_x_25:
[----:B------:R-:W-:Y:S06]  /*1080*/  BAR.SYNC.DEFER_BLOCKING 0x0 ;  /* 0x0000000000007b1d */ /* 0x000fec0000010000 */
[----:B------:R-:W-:Y:S04]  /*1090*/  BSSY.RECONVERGENT B0, `(.L_x_27) ;  /* 0x0000015000007945 */ /* 0x000fe80003800200 */
[----:B------:R-:W-:Y:S05]  /*10a0*/  @P2 BRA `(.L_x_28) ;  /* 0x00000000004c2947 */ /* 0x000fea0003800000 */
[----:B-1-34-:R-:W1:Y:S01]  /*10b0*/  LDS R11, [UR4+0x800] ;  /* 0x00080004ff0b7984 */ /* 0x01ae620008000800 */
        /* <DEDUP_REMOVED lines=18> */
.L_x_28:
[----:B------:R-:W-:Y:S05]  /*11e0*/  BSYNC.RECONVERGENT B0 ;  /* 0x0000000000007941 */ /* 0x000fea0003800200 */
.L_x_27:
[----:B------:R-:W-:Y:S06]  /*11f0*/  BAR.SYNC.DEFER_BLOCKING 0x0 ;  /* 0x0000000000007b1d */ /* 0x000fec0000010000 */
[----:B------:R-:W-:Y:S05]  /*1200*/  @P2 EXIT ;  /* 0x000000000000294d */ /* 0x000fea0003800000 */
[----:B--2---:R-:W2:Y:S01]  /*1210*/  LDS R7, [UR4] ;  /* 0x00000004ff077984 */ /* 0x004ea20008000800 */
[----:B------:R-:W0:Y:S02]  /*1220*/  LDC.64 R4, c[0x0][0x3a0] ;  /* 0x0000e800ff047b82 */ /* 0x000e240000000a00 */
[----:B01-34-:R-:W-:-:S05]  /*1230*/  IMAD.WIDE.U32 R2, R3, 0x4, R4 ;  /* 0x0000000403027825 */ /* 0x01bfca00078e0004 */
[----:B--2---:R-:W-:Y:S01]  /*1240*/  STG.E desc[UR6][R2.64], R7 ;  /* 0x0000000702007986 */ /* 0x004fe2000c101906 */
[----:B------:R-:W-:Y:S05]  /*1250*/  EXIT ;  /* 0x000000000000794d */ /* 0x000fea0003800000 */
.L_x_29:
        /* <DEDUP_REMOVED lines=10> */
.L_x_46:


//--------------------- .text._Z9init_bestPii     --------------------------
	.section	.text._Z9init_bestPii,"ax",@progbits
	.align	128
        .global         _Z9init_bestPii
        .type           _Z9init_bestPii,@function
        .size           _Z9init_bestPii,(.L_x_47 - _Z9init_bestPii)
        .other          _Z9init_bestPii,@"STO_CUDA_ENTRY STV_DEFAULT"
_Z9init_bestPii:
.text._Z9init_bestPii:
[----:B------:R-:W-:Y:S08]  /*0000*/  LDC R1, c[0x0][0x37c] ;  /* 0x0000df00ff017b82 */ /* 0x000ff00000000800 */
[----:B------:R-:W0:Y:S02]  /*0010*/  LDC R6, c[0x0][0x388] ;  /* 0x0000e200ff067b82 */ /* 0x000e240000000800 */
[----:B0-----:R-:W-:-:S13]  /*0020*/  ISETP.GE.AND P0, PT, R6, 0x1, PT ;  /* 0x000000010600780c */ /* 0x001fda0003f06270 */
[----:B------:R-:W-:Y:S05]  /*0030*/  @!P0 EXIT ;  /* 0x000000000000894d */ /* 0x000fea0003800000 */
[----:B------:R-:W0:Y:S01]  /*0040*/  S2R R0, SR_CTAID.X ;  /* 0x0000000000007919 */ /* 0x000e220000002500 */
[----:B------:R-:W1:Y:S01]  /*0050*/  LDC.64 R4, c[0x0][0x380] ;  /* 0x0000e000ff047b82 */ /* 0x000e620000000a00 */
[----:B------:R-:W2:Y:S01]  /*0060*/  LDCU UR4, c[0x0][0x360] ;  /* 0x00006c00ff0477ac */ /* 0x000ea20008000800 */
[----:B------:R-:W0:Y:S01]  /*0070*/  S2R R3, SR_TID.X ;  /* 0x0000000000037919 */ /* 0x000e220000002100 */
[----:B------:R-:W2:Y:S01]  /*0080*/  LDCU UR5, c[0x0][0x370] ;  /* 0x00006e00ff0577ac */ /* 0x000ea20008000800 */
[----:B------:R-:W3:Y:S01]  /*0090*/  LDCU.64 UR6, c[0x0][0x358] ;  /* 0x00006b00ff0677ac */ /* 0x000ee20008000a00 */
[----:B--2---:R-:W-:Y:S02]  /*00a0*/  UIMAD UR5, UR4, UR5, URZ ;  /* 0x00000005040572a4 */ /* 0x004fe4000f8e02ff */
[----:B0-----:R-:W-:Y:S01]  /*00b0*/  IMAD R0, R0, UR4, R3 ;  /* 0x0000000400007c24 */ /* 0x001fe2000f8e0203 */
[----:B---3--:R-:W-:-:S09]  /*00c0*/  UMOV UR4, URZ ;  /* 0x000000ff00047c82 */ /* 0x008fd20008000000 */
.L_x_30:
[----:B0-----:R-:W-:Y:S01]  /*00d0*/  IADD3 R7, PT, PT, R0, UR4, RZ ;  /* 0x0000000400077c10 */ /* 0x001fe2000fffe0ff */
[----:B------:R-:W-:-:S04]  /*00e0*/  UIADD3 UR4, UPT, UPT, UR5, UR4, URZ ;  /* 0x0000000405047290 */ /* 0x000fc8000fffe0ff */
[----:B-1----:R-:W-:Y:S02]  /*00f0*/  IMAD.WIDE R2, R7, 0x4, R4 ;  /* 0x0000000407027825 */ /* 0x002fe400078e0204 */
[----:B------:R-:W-:-:S03]  /*0100*/  ISETP.LE.AND P0, PT, R6, UR4, PT ;  /* 0x0000000406007c0c */ /* 0x000fc6000bf03270 */
[----:B------:R0:W-:Y:S10]  /*0110*/  STG.E desc[UR6][R2.64], R7 ;  /* 0x0000000702007986 */ /* 0x0001f4000c101906 */
[----:B------:R-:W-:Y:S05]  /*0120*/  @!P0 BRA `(.L_x_30) ;  /* 0xfffffffc00e88947 */ /* 0x000fea000383ffff */
[----:B------:R-:W-:Y:S05]  /*0130*/  EXIT ;  /* 0x000000000000794d */ /* 0x000fea0003800000 */
.L_x_31:
        /* <DEDUP_REMOVED lines=12> */
.L_x_47:


//--------------------- .text._Z16generate_rotatesPKiS0_S0_PiS1_ii --------------------------
	.section	.text._Z16generate_rotatesPKiS0_S0_PiS1_ii,"ax",@progbits
	.align	128
        .global         _Z16generate_rotatesPKiS0_S0_PiS1_ii
        .type           _Z16generate_rotatesPKiS0_S0_PiS1_ii,@function
        .size           _Z16generate_rotatesPKiS0_S0_PiS1_ii,(.L_x_48 - _Z16generate_rotatesPKiS0_S0_PiS1_ii)
        .other          _Z16generate_rotatesPKiS0_S0_PiS1_ii,@"STO_CUDA_ENTRY STV_DEFAULT"
_Z16generate_rotatesPKiS0_S0_PiS1_ii:
.text._Z16generate_rotatesPKiS0_S0_PiS1_ii:
[----:B------:R-:W-:Y:S01]  /*0000*/  LDC R1, c[0x0][0x37c] ;  /* 0x0000df00ff017b82 */ /* 0x000fe20000000800 */
[----:B------:R-:W0:Y:S01]  /*0010*/  S2R R0, SR_CTAID.X ;  /* 0x0000000000007919 */ /* 0x000e220000002500 */
[----:B------:R-:W1:Y:S01]  /*0020*/  LDCU UR4, c[0x0][0x3a8] ;  /* 0x00007500ff0477ac */ /* 0x000e620008000800 */
[----:B------:R-:W0:Y:S01]  /*0030*/  S2R R3, SR_TID.X ;  /* 0x0000000000037919 */ /* 0x000e220000002100 */
[----:B------:R-:W0:Y:S01]  /*0040*/  LDCU UR5, c[0x0][0x360] ;  /* 0x00006c00ff0577ac */ /* 0x000e220008000800 */
[----:B------:R-:W2:Y:S01]  /*0050*/  S2R R2, SR_CTAID.Y ;  /* 0x0000000000027919 */ /* 0x000ea20000002600 */
[----:B------:R-:W2:Y:S01]  /*0060*/  LDCU UR6, c[0x0][0x364] ;  /* 0x00006c80ff0677ac */ /* 0x000ea20008000800 */
[----:B------:R-:W2:Y:S01]  /*0070*/  S2R R5, SR_TID.Y ;  /* 0x0000000000057919 */ /* 0x000ea20000002200 */
[----:B------:R-:W3:Y:S01]  /*0080*/  LDCU UR8, c[0x0][0x368] ;  /* 0x00006d00ff0877ac */ /* 0x000ee20008000800 */
[----:B------:R-:W3:Y:S01]  /*0090*/  S2R R4, SR_CTAID.Z ;  /* 0x0000000000047919 */ /* 0x000ee20000002700 */
[----:B-1----:R-:W-:Y:S01]  /*00a0*/  UIADD3 UR4, UPT, UPT, UR4, -0x1, URZ ;  /* 0xffffffff04047890 */ /* 0x002fe2000fffe0ff */
[----:B------:R-:W3:Y:S01]  /*00b0*/  S2R R7, SR_TID.Z ;  /* 0x0000000000077919 */ /* 0x000ee20000002300 */
[----:B0-----:R-:W-:-:S05]  /*00c0*/  IMAD R0, R0, UR5, R3 ;  /* 0x0000000500007c24 */ /* 0x001fca000f8e0203 */
[----:B------:R-:W-:Y:S01]  /*00d0*/  ISETP.GE.AND P0, PT, R0, UR4, PT ;  /* 0x0000000400007c0c */ /* 0x000fe2000bf06270 */
[----:B--2---:R-:W-:Y:S02]  /*00e0*/  IMAD R2, R2, UR6, R5 ;  /* 0x0000000602027c24 */ /* 0x004fe4000f8e0205 */
[----:B---3--:R-:W-:-:S10]  /*00f0*/  IMAD R3, R4, UR8, R7 ;  /* 0x0000000804037c24 */ /* 0x008fd4000f8e0207 */
[----:B------:R-:W-:Y:S05]  /*0100*/  @P0 EXIT ;  /* 0x000000000000094d */ /* 0x000fea0003800000 */
[----:B------:R-:W0:Y:S01]  /*0110*/  LDC R4, c[0x0][0x378] ;  /* 0x0000de00ff047b82 */ /* 0x000e220000000800 */
[----:B------:R-:W1:Y:S01]  /*0120*/  LDCU UR4, c[0x0][0x374] ;  /* 0x00006e80ff0477ac */ /* 0x000e620008000800 */
[----:B------:R-:W-:Y:S01]  /*0130*/  HFMA2 R5, -RZ, RZ, 0, 0 ;  /* 0x00000000ff057431 */ /* 0x000fe200000001ff */
[----:B------:R-:W2:Y:S01]  /*0140*/  LDCU UR7, c[0x0][0x370] ;  /* 0x00006e00ff0777ac */ /* 0x000ea20008000800 */
[----:B------:R-:W3:Y:S01]  /*0150*/  LDCU.64 UR10, c[0x0][0x358] ;  /* 0x00006b00ff0a77ac */ /* 0x000ee20008000a00 */
[----:B------:R-:W4:Y:S01]  /*0160*/  LDCU UR9, c[0x0][0x3a8] ;  /* 0x00007500ff0977ac */ /* 0x000f220008000800 */
[----:B-1----:R-:W-:Y:S02]  /*0170*/  UIMAD UR4, UR6, UR4, URZ ;  /* 0x00000004060472a4 */ /* 0x002fe4000f8e02ff */
[----:B--2---:R-:W-:Y:S01]  /*0180*/  UIMAD UR5, UR5, UR7, URZ ;  /* 0x00000007050572a4 */ /* 0x004fe2000f8e02ff */
[----:B0--34-:R-:W-:-:S11]  /*0190*/  IMAD R4, R4, UR8, RZ ;  /* 0x0000000804047c24 */ /* 0x019fd6000f8e02ff */
.L_x_40:
[----:B0-----:R-:W0:Y:S01]  /*01a0*/  LDC R15, c[0x0][0x3a8] ;  /* 0x0000ea00ff0f7b82 */ /* 0x001e220000000800 */
[----:B------:R-:W-:Y:S01]  /*01b0*/  IADD3 R7, PT, PT, R0, R5, RZ ;  /* 0x0000000500077210 */ /* 0x000fe20007ffe0ff */
[----:B------:R-:W-:Y:S01]  /*01c0*/  VIADD R6, R2, 0x2 ;  /* 0x0000000202067836 */ /* 0x000fe20000000000 */
[----:B------:R-:W-:Y:S03]  /*01d0*/  BSSY.RECONVERGENT B0, `(.L_x_32) ;  /* 0x00000a0000007945 */ /* 0x000fe60003800200 */
[C---:B------:R-:W-:Y:S01]  /*01e0*/  IMAD.IADD R8, R6.reuse, 0x1, R7 ;  /* 0x0000000106087824 */ /* 0x040fe200078e0207 */
[----:B0-----:R-:W-:-:S04]  /*01f0*/  ISETP.GE.AND P0, PT, R6, R15, PT ;  /* 0x0000000f0600720c */ /* 0x001fc80003f06270 */
[----:B------:R-:W-:-:S13]  /*0200*/  ISETP.GT.OR P0, PT, R8, R15, P0 ;  /* 0x0000000f0800720c */ /* 0x000fda0000704670 */
[----:B------:R-:W-:Y:S05]  /*0210*/  @P0 BRA `(.L_x_33) ;  /* 0x00000008006c0947 */ /* 0x000fea0003800000 */
[----:B------:R-:W-:Y:S02]  /*0220*/  IABS R8, R15 ;  /* 0x0000000f00087213 */ /* 0x000fe40000000000 */
[----:B------:R-:W-:Y:S02]  /*0230*/  IADD3 R9, PT, PT, R7, -0x1, RZ ;  /* 0xffffffff07097810 */ /* 0x000fe40007ffe0ff */
[----:B------:R-:W0:Y:S02]  /*0240*/  I2F.RP R12, R8 ;  /* 0x00000008000c7306 */ /* 0x000e240000209400 */
[----:B------:R-:W-:Y:S02]  /*0250*/  IABS R14, R9 ;  /* 0x00000009000e7213 */ /* 0x000fe40000000000 */
[----:B------:R-:W-:-:S04]  /*0260*/  ISETP.GE.AND P1, PT, R9, RZ, PT ;  /* 0x000000ff0900720c */ /* 0x000fc80003f26270 */
[----:B0-----:R-:W0:Y:S02]  /*0270*/  MUFU.RCP R12, R12 ;  /* 0x0000000c000c7308 */ /* 0x001e240000001000 */
[----:B0-----:R-:W-:-:S06]  /*0280*/  IADD3 R10, PT, PT, R12, 0xffffffe, RZ ;  /* 0x0ffffffe0c0a7810 */ /* 0x001fcc0007ffe0ff */
[----:B------:R0:W1:Y:S02]  /*0290*/  F2I.FTZ.U32.TRUNC.NTZ R11, R10 ;  /* 0x0000000a000b7305 */ /* 0x000064000021f000 */
[----:B0-----:R-:W-:Y:S02]  /*02a0*/  IMAD.MOV.U32 R10, RZ, RZ, RZ ;  /* 0x000000ffff0a7224 */ /* 0x001fe400078e00ff */
[----:B-1----:R-:W-:-:S04]  /*02b0*/  IMAD.MOV R13, RZ, RZ, -R11 ;  /* 0x000000ffff0d7224 */ /* 0x002fc800078e0a0b */
[----:B------:R-:W-:-:S04]  /*02c0*/  IMAD R13, R13, R8, RZ ;  /* 0x000000080d0d7224 */ /* 0x000fc800078e02ff */
[----:B------:R-:W-:Y:S01]  /*02d0*/  IMAD.HI.U32 R11, R11, R13, R10 ;  /* 0x0000000d0b0b7227 */ /* 0x000fe200078e000a */
[----:B------:R-:W-:Y:S02]  /*02e0*/  MOV R13, R14 ;  /* 0x0000000e000d7202 */ /* 0x000fe40000000f00 */
[----:B------:R-:W-:-:S03]  /*02f0*/  LOP3.LUT R10, RZ, R15, RZ, 0x33, !PT ;  /* 0x0000000fff0a7212 */ /* 0x000fc600078e33ff */
[----:B------:R-:W-:-:S04]  /*0300*/  IMAD.HI.U32 R12, R11, R13, RZ ;  /* 0x0000000d0b0c7227 */ /* 0x000fc800078e00ff */
[----:B------:R-:W-:-:S04]  /*0310*/  IMAD.MOV R12, RZ, RZ, -R12 ;  /* 0x000000ffff0c7224 */ /* 0x000fc800078e0a0c */
[----:B------:R-:W-:-:S05]  /*0320*/  IMAD R13, R8, R12, R13 ;  /* 0x0000000c080d7224 */ /* 0x000fca00078e020d */
[----:B------:R-:W-:-:S13]  /*0330*/  ISETP.GT.U32.AND P0, PT, R8, R13, PT ;  /* 0x0000000d0800720c */ /* 0x000fda0003f04070 */
[----:B------:R-:W-:-:S04]  /*0340*/  @!P0 IADD3 R13, PT, PT, R13, -R8, RZ ;  /* 0x800000080d0d8210 */ /* 0x000fc80007ffe0ff */
[----:B------:R-:W-:-:S13]  /*0350*/  ISETP.GT.U32.AND P0, PT, R8, R13, PT ;  /* 0x0000000d0800720c */ /* 0x000fda0003f04070 */
[----:B------:R-:W-:Y:S01]  /*0360*/  @!P0 IMAD.IADD R13, R13, 0x1, -R8 ;  /* 0x000000010d0d8824 */ /* 0x000fe200078e0a08 */
[----:B------:R-:W-:-:S04]  /*0370*/  ISETP.NE.AND P0, PT, R15, RZ, PT ;  /* 0x000000ff0f00720c */ /* 0x000fc80003f05270 */
[----:B------:R-:W-:-:S04]  /*0380*/  @!P1 IADD3 R13, PT, PT, -R13, RZ, RZ ;  /* 0x000000ff0d0d9210 */ /* 0x000fc80007ffe1ff */
[----:B------:R-:W-:-:S05]  /*0390*/  SEL R13, R10, R13, !P0 ;  /* 0x0000000d0a0d7207 */ /* 0x000fca0004000000 */
[----:B------:R-:W-:-:S05]  /*03a0*/  IMAD.IADD R9, R13, 0x1, R15 ;  /* 0x000000010d097824 */ /* 0x000fca00078e020f */
[----:B------:R-:W-:Y:S02]  /*03b0*/  IABS R12, R9 ;  /* 0x00000009000c7213 */ /* 0x000fe40000000000 */
[----:B------:R-:W-:Y:S01]  /*03c0*/  ISETP.GE.AND P2, PT, R9, RZ, PT ;  /* 0x000000ff0900720c */ /* 0x000fe20003f46270 */
[----:B------:R-:W-:Y:S02]  /*03d0*/  HFMA2 R9, -RZ, RZ, 0, 1.1920928955078125e-07 ;  /* 0x00000002ff097431 */ /* 0x000fe400000001ff */
[----:B------:R-:W-:-:S05]  /*03e0*/  IMAD.HI.U32 R11, R11, R12, RZ ;  /* 0x0000000c0b0b7227 */ /* 0x000fca00078e00ff */
[----:B------:R-:W-:-:S05]  /*03f0*/  IADD3 R11, PT, PT, -R11, RZ, RZ ;  /* 0x000000ff0b0b7210 */ /* 0x000fca0007ffe1ff */
[C---:B------:R-:W-:Y:S02]  /*0400*/  IMAD R11, R8.reuse, R11, R12 ;  /* 0x0000000b080b7224 */ /* 0x040fe400078e020c */
[----:B------:R-:W0:Y:S03]  /*0410*/  LDC.64 R12, c[0x0][0x390] ;  /* 0x0000e400ff0c7b82 */ /* 0x000e260000000a00 */
[----:B------:R-:W-:-:S13]  /*0420*/  ISETP.GT.U32.AND P1, PT, R8, R11, PT ;  /* 0x0000000b0800720c */ /* 0x000fda0003f24070 */
[----:B------:R-:W-:-:S05]  /*0430*/  @!P1 IMAD.IADD R11, R11, 0x1, -R8 ;  /* 0x000000010b0b9824 */ /* 0x000fca00078e0a08 */
[----:B------:R-:W-:Y:S01]  /*0440*/  ISETP.GT.U32.AND P1, PT, R8, R11, PT ;  /* 0x0000000b0800720c */ /* 0x000fe20003f24070 */
[----:B0-----:R-:W-:-:S12]  /*0450*/  IMAD.WIDE R12, R7, 0x4, R12 ;  /* 0x00000004070c7825 */ /* 0x001fd800078e020c */
[----:B------:R-:W-:-:S05]  /*0460*/  @!P1 IADD3 R11, PT, PT, R11, -R8, RZ ;  /* 0x800000080b0b9210 */ /* 0x000fca0007ffe0ff */
[----:B------:R-:W-:-:S05]  /*0470*/  @!P2 IMAD.MOV R11, RZ, RZ, -R11 ;  /* 0x000000ffff0ba224 */ /* 0x000fca00078e0a0b */
[----:B------:R-:W-:-:S07]  /*0480*/  SEL R8, R10, R11, !P0 ;  /* 0x0000000b0a087207 */ /* 0x000fce0004000000 */
.L_x_39:
[----:B------:R-:W-:Y:S01]  /*0490*/  VIADD R11, R3, 0x1 ;  /* 0x00000001030b7836 */ /* 0x000fe20000000000 */
[----:B------:R-:W-:Y:S04]  /*04a0*/  BSSY.RECONVERGENT B1, `(.L_x_34) ;  /* 0x000006b000017945 */ /* 0x000fe80003800200 */
[----:B------:R-:W-:-:S13]  /*04b0*/  ISETP.GE.AND P0, PT, R11, R6, PT ;  /* 0x000000060b00720c */ /* 0x000fda0003f06270 */
[----:B0-----:R-:W-:Y:S05]  /*04c0*/  @P0 BRA `(.L_x_35) ;  /* 0x0000000400a00947 */ /* 0x001fea0003800000 */
[----:B------:R-:W0:Y:S01]  /*04d0*/  LDC R10, c[0x0][0x3a8] ;  /* 0x0000ea00ff0a7b82 */ /* 0x000e220000000800 */
[----:B------:R-:W-:Y:S01]  /*04e0*/  IADD3 R16, PT, PT, R7, R6, RZ ;  /* 0x0000000607107210 */ /* 0x000fe20007ffe0ff */
[----:B------:R-:W-:-:S03]  /*04f0*/  IMAD.MOV.U32 R21, RZ, RZ, R3 ;  /* 0x000000ffff157224 */ /* 0x000fc600078e0003 */
[----:B------:R-:W-:Y:S02]  /*0500*/  IABS R18, R16 ;  /* 0x0000001000127213 */ /* 0x000fe40000000000 */
[----:B------:R-:W-:Y:S02]  /*0510*/  ISETP.GE.AND P1, PT, R16, RZ, PT ;  /* 0x000000ff1000720c */ /* 0x000fe40003f26270 */
[----:B0-----:R-:W-:-:S04]  /*0520*/  IABS R11, R10 ;  /* 0x0000000a000b7213 */ /* 0x001fc80000000000 */
[----:B------:R-:W0:Y:S08]  /*0530*/  I2F.RP R17, R11 ;  /* 0x0000000b00117306 */ /* 0x000e300000209400 */
[----:B0-----:R-:W0:Y:S02]  /*0540*/  MUFU.RCP R17, R17 ;  /* 0x0000001100117308 */ /* 0x001e240000001000 */
[----:B0-----:R-:W-:-:S02]  /*0550*/  IADD3 R15, PT, PT, R17, 0xffffffe, RZ ;  /* 0x0ffffffe110f7810 */ /* 0x001fc40007ffe0ff */
[----:B------:R-:W-:-:S04]  /*0560*/  LOP3.LUT R17, RZ, R10, RZ, 0x33, !PT ;  /* 0x0000000aff117212 */ /* 0x000fc800078e33ff */
[----:B------:R-:W0:Y:S02]  /*0570*/  F2I.FTZ.U32.TRUNC.NTZ R15, R15 ;  /* 0x0000000f000f7305 */ /* 0x000e24000021f000 */
[----:B0-----:R-:W-:-:S04]  /*0580*/  IMAD.MOV R14, RZ, RZ, -R15 ;  /* 0x000000ffff0e7224 */ /* 0x001fc800078e0a0f */
[----:B------:R-:W-:Y:S02]  /*0590*/  IMAD R19, R14, R11, RZ ;  /* 0x0000000b0e137224 */ /* 0x000fe400078e02ff */
[----:B------:R-:W-:-:S04]  /*05a0*/  IMAD.MOV.U32 R14, RZ, RZ, RZ ;  /* 0x000000ffff0e7224 */ /* 0x000fc800078e00ff */
[----:B------:R-:W-:-:S06]  /*05b0*/  IMAD.HI.U32 R19, R15, R19, R14 ;  /* 0x000000130f137227 */ /* 0x000fcc00078e000e */
[----:B------:R-:W-:-:S05]  /*05c0*/  IMAD.HI.U32 R14, R19, R18, RZ ;  /* 0x00000012130e7227 */ /* 0x000fca00078e00ff */
[----:B------:R-:W-:-:S05]  /*05d0*/  IADD3 R14, PT, PT, -R14, RZ, RZ ;  /* 0x000000ff0e0e7210 */ /* 0x000fca0007ffe1ff */
[----:B------:R-:W-:-:S05]  /*05e0*/  IMAD R14, R11, R14, R18 ;  /* 0x0000000e0b0e7224 */ /* 0x000fca00078e0212 */
[----:B------:R-:W-:-:S13]  /*05f0*/  ISETP.GT.U32.AND P0, PT, R11, R14, PT ;  /* 0x0000000e0b00720c */ /* 0x000fda0003f04070 */
[----:B------:R-:W-:-:S05]  /*0600*/  @!P0 IMAD.IADD R14, R14, 0x1, -R11 ;  /* 0x000000010e0e8824 */ /* 0x000fca00078e0a0b */
[----:B------:R-:W-:-:S13]  /*0610*/  ISETP.GT.U32.AND P0, PT, R11, R14, PT ;  /* 0x0000000e0b00720c */ /* 0x000fda0003f04070 */
[----:B------:R-:W-:Y:S02]  /*0620*/  @!P0 IADD3 R14, PT, PT, R14, -R11, RZ ;  /* 0x8000000b0e0e8210 */ /* 0x000fe40007ffe0ff */
[----:B------:R-:W-:-:S03]  /*0630*/  ISETP.NE.AND P0, PT, R10, RZ, PT ;  /* 0x000000ff0a00720c */ /* 0x000fc60003f05270 */
[----:B------:R-:W-:-:S05]  /*0640*/  @!P1 IMAD.MOV R14, RZ, RZ, -R14 ;  /* 0x000000ffff0e9224 */ /* 0x000fca00078e0a0e */
[----:B------:R-:W-:-:S04]  /*0650*/  SEL R15, R17, R14, !P0 ;  /* 0x0000000e110f7207 */ /* 0x000fc80004000000 */
[----:B------:R-:W-:-:S04]  /*0660*/  IADD3 R15, PT, PT, R15, R10, RZ ;  /* 0x0000000a0f0f7210 */ /* 0x000fc80007ffe0ff */
[----:B------:R-:W-:Y:S02]  /*0670*/  IABS R16, R15 ;  /* 0x0000000f00107213 */ /* 0x000fe40000000000 */
[----:B------:R-:W-:-:S03]  /*0680*/  ISETP.GE.AND P2, PT, R15, RZ, PT ;  /* 0x000000ff0f00720c */ /* 0x000fc60003f46270 */
[----:B------:R-:W-:-:S04]  /*0690*/  IMAD.HI.U32 R14, R19, R16, RZ ;  /* 0x00000010130e7227 */ /* 0x000fc800078e00ff */
[----:B------:R-:W-:-:S04]  /*06a0*/  IMAD.MOV R14, RZ, RZ, -R14 ;  /* 0x000000ffff0e7224 */ /* 0x000fc800078e0a0e */
[----:B------:R-:W-:-:S05]  /*06b0*/  IMAD R14, R11, R14, R16 ;  /* 0x0000000e0b0e7224 */ /* 0x000fca00078e0210 */
[----:B------:R-:W-:-:S13]  /*06c0*/  ISETP.GT.U32.AND P1, PT, R11, R14, PT ;  /* 0x0000000e0b00720c */ /* 0x000fda0003f24070 */
[----:B------:R-:W-:-:S04]  /*06d0*/  @!P1 IADD3 R14, PT, PT, R14, -R11, RZ ;  /* 0x8000000b0e0e9210 */ /* 0x000fc80007ffe0ff */
[----:B------:R-:W-:-:S13]  /*06e0*/  ISETP.GT.U32.AND P1, PT, R11, R14, PT ;  /* 0x0000000e0b00720c */ /* 0x000fda0003f24070 */
[----:B------:R-:W-:Y:S02]  /*06f0*/  @!P1 IMAD.IADD R14, R14, 0x1, -R11 ;  /* 0x000000010e0e9824 */ /* 0x000fe400078e0a0b */
[----:B------:R-:W-:-:S03]  /*0700*/  IMAD R11, R7, R10, R6 ;  /* 0x0000000a070b7224 */ /* 0x000fc600078e0206 */
[----:B------:R-:W-:Y:S01]  /*0710*/  @!P2 IADD3 R14, PT, PT, -R14, RZ, RZ ;  /* 0x000000ff0e0ea210 */ /* 0x000fe20007ffe1ff */
[----:B------:R-:W-:-:S03]  /*0720*/  IMAD R11, R11, R10, R3 ;  /* 0x0000000a0b0b7224 */ /* 0x000fc600078e0203 */
[----:B------:R-:W-:Y:S01]  /*0730*/  SEL R10, R17, R14, !P0 ;  /* 0x0000000e110a7207 */ /* 0x000fe20004000000 */
[----:B------:R-:W-:-:S07]  /*0740*/  IMAD R25, R11, 0x3, RZ ;  /* 0x000000030b197824 */ /* 0x000fce00078e02ff */
.L_x_38:
[----:B0-----:R-:W0:Y:S01]  /*0750*/  LDC.64 R14, c[0x0][0x388] ;  /* 0x0000e200ff0e7b82 */ /* 0x001e220000000a00 */
[----:B------:R-:W-:-:S05]  /*0760*/  IADD3 R17, PT, PT, R11, 0x1, RZ ;  /* 0x000000010b117810 */ /* 0x000fca0007ffe0ff */
[----:B0-----:R-:W-:-:S06]  /*0770*/  IMAD.WIDE R14, R17, 0x4, R14 ;  /* 0x00000004110e7825 */ /* 0x001fcc00078e020e */
[----:B------:R-:W2:Y:S01]  /*0780*/  LDG.E R14, desc[UR10][R14.64] ;  /* 0x0000000a0e0e7981 */ /* 0x000ea2000c1e1900 */
[----:B------:R-:W-:Y:S01]  /*0790*/  BSSY.RECONVERGENT B2, `(.L_x_36) ;  /* 0x000002b000027945 */ /* 0x000fe20003800200 */
[----:B------:R-:W-:Y:S02]  /*07a0*/  HFMA2 R23, -RZ, RZ, 0, 0 ;  /* 0x00000000ff177431 */ /* 0x000fe400000001ff */
[----:B------:R-:W-:Y:S01]  /*07b0*/  IMAD.MOV.U32 R27, RZ, RZ, RZ ;  /* 0x000000ffff1b7224 */ /* 0x000fe200078e00ff */
[----:B------:R-:W-:Y:S01]  /*07c0*/  MOV R29, RZ ;  /* 0x000000ff001d7202 */ /* 0x000fe20000000f00 */
[----:B------:R-:W-:Y:S01]  /*07d0*/  IMAD.MOV.U32 R20, RZ, RZ, RZ ;  /* 0x000000ffff147224 */ /* 0x000fe200078e00ff */
[----:B--2---:R-:W-:-:S13]  /*07e0*/  ISETP.NE.AND P0, PT, R14, RZ, PT ;  /* 0x000000ff0e00720c */ /* 0x004fda0003f05270 */
[----:B------:R-:W-:Y:S05]  /*07f0*/  @P0 BRA `(.L_x_37) ;  /* 0x0000000000900947 */ /* 0x000fea0003800000 */
[----:B------:R-:W0:Y:S01]  /*0800*/  LDC.64 R14, c[0x0][0x390] ;  /* 0x0000e400ff0e7b82 */ /* 0x000e220000000a00 */
[----:B------:R-:W-:Y:S01]  /*0810*/  IMAD.WIDE R22, R6, 0x4, R12 ;  /* 0x0000000406167825 */ /* 0x000fe200078e020c */
[----:B------:R-:W2:Y:S05]  /*0820*/  LDG.E R24, desc[UR10][R12.64] ;  /* 0x0000000a0c187981 */ /* 0x000eaa000c1e1900 */
[----:B------:R-:W3:Y:S01]  /*0830*/  LDG.E R23, desc[UR10][R22.64+-0x4] ;  /* 0xfffffc0a16177981 */ /* 0x000ee2000c1e1900 */
[----:B0-----:R-:W-:-:S04]  /*0840*/  IMAD.WIDE R28, R8, 0x4, R14 ;  /* 0x00000004081c7825 */ /* 0x001fc800078e020e */
[----:B------:R-:W-:Y:S01]  /*0850*/  IMAD.WIDE R18, R10, 0x4, R14 ;  /* 0x000000040a127825 */ /* 0x000fe200078e020e */
[----:B------:R-:W2:Y:S04]  /*0860*/  LDG.E R17, desc[UR10][R28.64] ;  /* 0x0000000a1c117981 */ /* 0x000ea8000c1e1900 */
[----:B------:R0:W3:Y:S02]  /*0870*/  LDG.E R16, desc[UR10][R18.64] ;  /* 0x0000000a12107981 */ /* 0x0000e4000c1e1900 */
[----:B0-----:R-:W0:Y:S01]  /*0880*/  LDC.64 R18, c[0x0][0x380] ;  /* 0x0000e000ff127b82 */ /* 0x001e220000000a00 */
[----:B------:R-:W-:Y:S02]  /*0890*/  VIADD R27, R21, 0x1 ;  /* 0x00000001151b7836 */ /* 0x000fe40000000000 */
[----:B--2---:R-:W-:-:S04]  /*08a0*/  IMAD R15, R17, UR9, R24 ;  /* 0x00000009110f7c24 */ /* 0x004fc8000f8e0218 */
[----:B0-----:R-:W-:-:S04]  /*08b0*/  IMAD.WIDE R14, R15, 0x4, R18 ;  /* 0x000000040f0e7825 */ /* 0x001fc800078e0212 */
[----:B---3--:R-:W-:Y:S01]  /*08c0*/  IMAD R26, R23, UR9, R16 ;  /* 0x00000009171a7c24 */ /* 0x008fe2000f8e0210 */
[----:B------:R0:W2:Y:S03]  /*08d0*/  LDG.E R20, desc[UR10][R14.64] ;  /* 0x0000000a0e147981 */ /* 0x0000a6000c1e1900 */
[----:B------:R-:W-:-:S06]  /*08e0*/  IMAD.WIDE R28, R26, 0x4, R18 ;  /* 0x000000041a1c7825 */ /* 0x000fcc00078e0212 */
[----:B------:R-:W2:Y:S01]  /*08f0*/  LDG.E R29, desc[UR10][R28.64] ;  /* 0x0000000a1c1d7981 */ /* 0x000ea2000c1e1900 */
[----:B0-----:R-:W-:-:S05]  /*0900*/  IMAD.WIDE R14, R27, 0x4, R12 ;  /* 0x000000041b0e7825 */ /* 0x001fca00078e020c */
[----:B------:R-:W3:Y:S04]  /*0910*/  LDG.E R26, desc[UR10][R14.64+-0x4] ;  /* 0xfffffc0a0e1a7981 */ /* 0x000ee8000c1e1900 */
[----:B------:R-:W4:Y:S01]  /*0920*/  LDG.E R28, desc[UR10][R14.64] ;  /* 0x0000000a0e1c7981 */ /* 0x000f22000c1e1900 */
[----:B------:R-:W-:-:S04]  /*0930*/  IMAD R24, R23, UR9, R24 ;  /* 0x0000000917187c24 */ /* 0x000fc8000f8e0218 */
[----:B------:R-:W-:-:S06]  /*0940*/  IMAD.WIDE R22, R24, 0x4, R18 ;  /* 0x0000000418167825 */ /* 0x000fcc00078e0212 */
[----:B------:R-:W5:Y:S01]  /*0950*/  LDG.E R22, desc[UR10][R22.64] ;  /* 0x0000000a16167981 */ /* 0x000f62000c1e1900 */
[C---:B---3--:R-:W-:Y:S02]  /*0960*/  IMAD R16, R26.reuse, UR9, R16 ;  /* 0x000000091a107c24 */ /* 0x048fe4000f8e0210 */
[--C-:B----4-:R-:W-:Y:S02]  /*0970*/  IMAD R26, R26, UR9, R28.reuse ;  /* 0x000000091a1a7c24 */ /* 0x110fe4000f8e021c */
[----:B------:R-:W-:Y:S02]  /*0980*/  IMAD R24, R17, UR9, R28 ;  /* 0x0000000911187c24 */ /* 0x000fe4000f8e021c */
[----:B------:R-:W-:-:S04]  /*0990*/  IMAD.WIDE R16, R16, 0x4, R18 ;  /* 0x0000000410107825 */ /* 0x000fc800078e0212 */
[--C-:B------:R-:W-:Y:S02]  /*09a0*/  IMAD.WIDE R14, R26, 0x4, R18.reuse ;  /* 0x000000041a0e7825 */ /* 0x100fe400078e0212 */
[----:B------:R-:W5:Y:S02]  /*09b0*/  LDG.E R16, desc[UR10][R16.64] ;  /* 0x0000000a10107981 */ /* 0x000f64000c1e1900 */
[----:B------:R-:W-:Y:S02]  /*09c0*/  IMAD.WIDE R18, R24, 0x4, R18 ;  /* 0x0000000418127825 */ /* 0x000fe400078e0212 */
[----:B------:R-:W2:Y:S04]  /*09d0*/  LDG.E R24, desc[UR10][R14.64] ;  /* 0x0000000a0e187981 */ /* 0x000ea8000c1e1900 */
[----:B------:R-:W5:Y:S01]  /*09e0*/  LDG.E R19, desc[UR10][R18.64] ;  /* 0x0000000a12137981 */ /* 0x000f62000c1e1900 */
[----:B--2---:R-:W-:-:S02]  /*09f0*/  IADD3 R24, PT, PT, R29, R24, R20 ;  /* 0x000000181d187210 */ /* 0x004fc40007ffe014 */
[----:B-----5:R-:W-:Y:S01]  /*0a00*/  IADD3 R26, PT, PT, R16, R19, R22 ;  /* 0x00000013101a7210 */ /* 0x020fe20007ffe016 */
[----:B------:R-:W-:Y:S01]  /*0a10*/  IMAD.MOV.U32 R20, RZ, RZ, R7 ;  /* 0x000000ffff147224 */ /* 0x000fe200078e0007 */
[----:B------:R-:W-:Y:S02]  /*0a20*/  MOV R29, R6 ;  /* 0x00000006001d7202 */ /* 0x000fe40000000f00 */
[----:B------:R-:W-:-:S07]  /*0a30*/  IADD3 R23, PT, PT, R24, -R26, RZ ;  /* 0x8000001a18177210 */ /* 0x000fce0007ffe0ff */
.L_x_37:
[----:B------:R-:W-:Y:S05]  /*0a40*/  BSYNC.RECONVERGENT B2 ;  /* 0x0000000000027941 */ /* 0x000fea0003800200 */
.L_x_36:
[----:B------:R-:W0:Y:S01]  /*0a50*/  LDC.64 R16, c[0x0][0x398] ;  /* 0x0000e600ff107b82 */ /* 0x000e220000000a00 */
[----:B------:R-:W-:Y:S01]  /*0a60*/  VIADD R18, R11, 0x1 ;  /* 0x000000010b127836 */ /* 0x000fe20000000000 */
[----:B------:R-:W-:Y:S01]  /*0a70*/  IADD3 R19, PT, PT, R25, 0x3, RZ ;  /* 0x0000000319137810 */ /* 0x000fe20007ffe0ff */
[C---:B------:R-:W-:Y:S02]  /*0a80*/  IMAD.IADD R21, R4.reuse, 0x1, R21 ;  /* 0x0000000104157824 */ /* 0x040fe400078e0215 */
[C---:B------:R-:W-:Y:S02]  /*0a90*/  IMAD.IADD R11, R4.reuse, 0x1, R11 ;  /* 0x00000001040b7824 */ /* 0x040fe400078e020b */
[----:B------:R-:W-:Y:S01]  /*0aa0*/  IMAD R25, R4, 0x3, R25 ;  /* 0x0000000304197824 */ /* 0x000fe200078e0219 */
[----:B------:R-:W1:Y:S01]  /*0ab0*/  LDC.64 R14, c[0x0][0x3a0] ;  /* 0x0000e800ff0e7b82 */ /* 0x000e620000000a00 */
[----:B0-----:R-:W-:-:S05]  /*0ac0*/  IMAD.WIDE R16, R18, 0x4, R16 ;  /* 0x0000000412107825 */ /* 0x001fca00078e0210 */
[----:B------:R0:W-:Y:S01]  /*0ad0*/  STG.E desc[UR10][R16.64], R23 ;  /* 0x0000001710007986 */ /* 0x0001e2000c10190a */
[----:B-1----:R-:W-:Y:S01]  /*0ae0*/  IMAD.WIDE R14, R19, 0x4, R14 ;  /* 0x00000004130e7825 */ /* 0x002fe200078e020e */
[----:B------:R-:W-:-:S04]  /*0af0*/  IADD3 R19, PT, PT, R21, 0x1, RZ ;  /* 0x0000000115137810 */ /* 0x000fc80007ffe0ff */
[----:B------:R0:W-:Y:S01]  /*0b00*/  STG.E desc[UR10][R14.64], R20 ;  /* 0x000000140e007986 */ /* 0x0001e2000c10190a */
[----:B------:R-:W-:-:S03]  /*0b10*/  ISETP.GE.AND P0, PT, R19, R6, PT ;  /* 0x000000061300720c */ /* 0x000fc60003f06270 */
[----:B------:R0:W-:Y:S04]  /*0b20*/  STG.E desc[UR10][R14.64+0x4], R29 ;  /* 0x0000041d0e007986 */ /* 0x0001e8000c10190a */
[----:B------:R0:W-:Y:S06]  /*0b30*/  STG.E desc[UR10][R14.64+0x8], R27 ;  /* 0x0000081b0e007986 */ /* 0x0001ec000c10190a */
[----:B------:R-:W-:Y:S05]  /*0b40*/  @!P0 BRA `(.L_x_38) ;  /* 0xfffffffc00008947 */ /* 0x000fea000383ffff */
.L_x_35:
[----:B------:R-:W-:Y:S05]  /*0b50*/  BSYNC.RECONVERGENT B1 ;  /* 0x0000000000017941 */ /* 0x000fea0003800200 */
.L_x_34:
[----:B------:R-:W1:Y:S01]  /*0b60*/  LDCU UR6, c[0x0][0x3a8] ;  /* 0x00007500ff0677ac */ /* 0x000e620008000800 */
[----:B------:R-:W-:-:S04]  /*0b70*/  IADD3 R9, PT, PT, R9, UR4, RZ ;  /* 0x0000000409097c10 */ /* 0x000fc8000fffe0ff */
[----:B------:R-:W-:Y:S01]  /*0b80*/  IADD3 R10, PT, PT, R9, R7, R2 ;  /* 0x00000007090a7210 */ /* 0x000fe20007ffe002 */
[----:B------:R-:W-:-:S03]  /*0b90*/  IMAD.IADD R6, R2, 0x1, R9 ;  /* 0x0000000102067824 */ /* 0x000fc600078e0209 */
[----:B-1----:R-:W-:Y:S02]  /*0ba0*/  ISETP.LE.AND P1, PT, R10, UR6, PT ;  /* 0x000000060a007c0c */ /* 0x002fe4000bf23270 */
[----:B------:R-:W-:-:S13]  /*0bb0*/  ISETP.GE.AND P0, PT, R6, UR6, PT ;  /* 0x0000000606007c0c */ /* 0x000fda000bf06270 */
[----:B------:R-:W-:Y:S05]  /*0bc0*/  @!P0 BRA P1, `(.L_x_39) ;  /* 0xfffffff800308947 */ /* 0x000fea000083ffff */
.L_x_33:
[----:B------:R-:W-:Y:S05]  /*0bd0*/  BSYNC.RECONVERGENT B0 ;  /* 0x0000000000007941 */ /* 0x000fea0003800200 */
.L_x_32:
[----:B------:R-:W1:Y:S01]  /*0be0*/  LDCU UR6, c[0x0][0x3a8] ;  /* 0x00007500ff0677ac */ /* 0x000e620008000800 */
[----:B------:R-:W-:Y:S02]  /*0bf0*/  IADD3 R7, PT, PT, R7, UR5, RZ ;  /* 0x0000000507077c10 */ /* 0x000fe4000fffe0ff */
[----:B------:R-:W-:Y:S01]  /*0c00*/  IADD3 R5, PT, PT, R5, UR5, RZ ;  /* 0x0000000505057c10 */ /* 0x000fe2000fffe0ff */
[----:B-1----:R-:W-:-:S06]  /*0c10*/  UIADD3 UR6, UPT, UPT, UR6, -0x1, URZ ;  /* 0xffffffff06067890 */ /* 0x002fcc000fffe0ff */
[----:B------:R-:W-:-:S13]  /*0c20*/  ISETP.GE.AND P0, PT, R7, UR6, PT ;  /* 0x0000000607007c0c */ /* 0x000fda000bf06270 */
[----:B------:R-:W-:Y:S05]  /*0c30*/  @!P0 BRA `(.L_x_40) ;  /* 0xfffffff400588947 */ /* 0x000fea000383ffff */
[----:B------:R-:W-:Y:S05]  /*0c40*/  EXIT ;  /* 0x000000000000794d */ /* 0x000fea0003800000 */
.L_x_41:
        /* <DEDUP_REMOVED lines=11> */
.L_x_48:


//--------------------- .text._Z16updateTabuMatrixPii --------------------------
	.section	.text._Z16updateTabuMatrixPii,"ax",@progbits
	.align	128
        .global         _Z16updateTabuMatrixPii
        .type           _Z16updateTabuMatrixPii,@function
        .size           _Z16updateTabuMatrixPii,(.L_x_49 - _Z16updateTabuMatrixPii)
        .other          _Z16updateTabuMatrixPii,@"STO_CUDA_ENTRY STV_DEFAULT"
_Z16updateTabuMatrixPii:
.text._Z16updateTabuMatrixPii:
[----:B------:R-:W-:Y:S01]  /*0000*/  LDC R1, c[0x0][0x37c] ;  /* 0x0000df00ff017b82 */ /* 0x000fe20000000800 */
[----:B------:R-:W0:Y:S01]  /*0010*/  S2R R6, SR_TID.X ;  /* 0x0000000000067919 */ /* 0x000e220000002100 */
[----:B------:R-:W0:Y:S02]  /*0020*/  LDCU UR4, c[0x0][0x388] ;  /* 0x00007100ff0477ac */ /* 0x000e240008000800 */
[----:B0-----:R-:W-:-:S13]  /*0030*/  ISETP.GE.U32.AND P0, PT, R6, UR4, PT ;  /* 0x0000000406007c0c */ /* 0x001fda000bf06070 */
[----:B------:R-:W-:Y:S05]  /*0040*/  @P0 EXIT ;  /* 0x000000000000094d */ /* 0x000fea0003800000 */
[----:B------:R-:W0:Y:S01]  /*0050*/  LDC.64 R2, c[0x0][0x380] ;  /* 0x0000e000ff027b82 */ /* 0x000e220000000a00 */
[----:B------:R-:W1:Y:S01]  /*0060*/  LDCU UR4, c[0x0][0x360] ;  /* 0x00006c00ff0477ac */ /* 0x000e620008000800 */
[----:B------:R-:W-:Y:S01]  /*0070*/  IMAD.MOV.U32 R7, RZ, RZ, RZ ;  /* 0x000000ffff077224 */ /* 0x000fe200078e00ff */
[----:B------:R-:W1:Y:S01]  /*0080*/  LDCU UR5, c[0x0][0x370] ;  /* 0x00006e00ff0577ac */ /* 0x000e620008000800 */
[----:B------:R-:W2:Y:S01]  /*0090*/  LDCU.64 UR6, c[0x0][0x358] ;  /* 0x00006b00ff0677ac */ /* 0x000ea20008000a00 */
[----:B------:R-:W3:Y:S01]  /*00a0*/  LDCU UR8, c[0x0][0x388] ;  /* 0x00007100ff0877ac */ /* 0x000ee20008000800 */
[----:B-1----:R-:W-:-:S12]  /*00b0*/  UIMAD UR4, UR4, UR5, URZ ;  /* 0x00000005040472a4 */ /* 0x002fd8000f8e02ff */
.L_x_42:
[----:B------:R-:W-:-:S04]  /*00c0*/  VIADD R7, R7, UR4 ;  /* 0x0000000407077c36 */ /* 0x000fc80008000000 */
[----:B0-----:R-:W-:-:S05]  /*00d0*/  IMAD.WIDE.U32 R4, R7, 0x4, R2 ;  /* 0x0000000407047825 */ /* 0x001fca00078e0002 */
[----:B--2---:R-:W2:Y:S01]  /*00e0*/  LDG.E R9, desc[UR6][R4.64] ;  /* 0x0000000604097981 */ /* 0x004ea2000c1e1900 */
[----:B------:R-:W-:Y:S01]  /*00f0*/  IMAD.IADD R0, R7, 0x1, R6 ;  /* 0x0000000107007824 */ /* 0x000fe200078e0206 */
[----:B--2---:R-:W-:-:S13]  /*0100*/  ISETP.GE.AND P0, PT, R9, 0x1, PT ;  /* 0x000000010900780c */ /* 0x004fda0003f06270 */
[----:B------:R-:W-:-:S05]  /*0110*/  @P0 IADD3 R9, PT, PT, R9, -0x1, RZ ;  /* 0xffffffff09090810 */ /* 0x000fca0007ffe0ff */
[----:B------:R1:W-:Y:S01]  /*0120*/  @P0 STG.E desc[UR6][R4.64], R9 ;  /* 0x0000000904000986 */ /* 0x0003e2000c101906 */
[----:B---3--:R-:W-:-:S13]  /*0130*/  ISETP.GE.U32.AND P0, PT, R0, UR8, PT ;  /* 0x0000000800007c0c */ /* 0x008fda000bf06070 */
[----:B-1----:R-:W-:Y:S05]  /*0140*/  @!P0 BRA `(.L_x_42) ;  /* 0xfffffffc00dc8947 */ /* 0x002fea000383ffff */
[----:B------:R-:W-:Y:S05]  /*0150*/  EXIT ;  /* 0x000000000000794d */ /* 0x000fea0003800000 */
.L_x_43:
        /* <DEDUP_REMOVED lines=10> */
.L_x_49:


//--------------------- .nv.shared._Z7rotate2Piiii --------------------------
	.section	.nv.shared._Z7rotate2Piiii,"aw",@nobits
	.sectionflags	@""
	.align	4
.nv.shared._Z7rotate2Piiii:
	.zero		5120


//--------------------- .nv.shared.reserved.0     --------------------------
	.section	.nv.shared.reserved.0,"aw",@nobits
	.weak		__nv_reservedSMEM_offset_0_alias
	.size		__nv_reservedSMEM_offset_0_alias, 0, 64
	.other		__nv_reservedSMEM_offset_0_alias,@"STO_CUDA_RESERVED_SHARED STV_DEFAULT"
__nv_reservedSMEM_offset_0_alias:
	.zero		0
	.zero		64


//--------------------- .nv.shared._Z13get_best_iteriPiS_PKiS_ --------------------------
	.section	.nv.shared._Z13get_best_iteriPiS_PKiS_,"aw",@nobits
	.sectionflags	@""
	.align	4
.nv.shared._Z13get_best_iteriPiS_PKiS_:
	.zero		5120


//--------------------- .nv.constant0._Z7rotate2Piiii --------------------------
	.section	.nv.constant0._Z7rotate2Piiii,"a",@progbits
	.sectionflags	@""
	.align	4
.nv.constant0._Z7rotate2Piiii:
	.zero		916


//--------------------- .nv.constant0._Z8get_bestPiiS_S_S_S_ --------------------------
	.section	.nv.constant0._Z8get_bestPiiS_S_S_S_,"a",@progbits
	.sectionflags	@""
	.align	4
.nv.constant0._Z8get_bestPiiS_S_S_S_:
	.zero		944


//--------------------- .nv.constant0._Z13get_best_iteriPiS_PKiS_ --------------------------
	.section	.nv.constant0._Z13get_best_iteriPiS_PKiS_,"a",@progbits
	.sectionflags	@""
	.align	4
.nv.constant0._Z13get_best_iteriPiS_PKiS_:
	.zero		936


//--------------------- .nv.constant0._Z9init_bestPii --------------------------
	.section	.nv.constant0._Z9init_bestPii,"a",@progbits
	.sectionflags	@""
	.align	4
.nv.constant0._Z9init_bestPii:
	.zero		908


//--------------------- .nv.constant0._Z16generate_rotatesPKiS0_S0_PiS1_ii --------------------------
	.section	.nv.constant0._Z16generate_rotatesPKiS0_S0_PiS1_ii,"a",@progbits
	.sectionflags	@""
	.align	4
.nv.constant0._Z16generate_rotatesPKiS0_S0_PiS1_ii:
	.zero		944


//--------------------- .nv.constant0._Z16updateTabuMatrixPii --------------------------
	.section	.nv.constant0._Z16updateTabuMatrixPii,"a",@progbits
	.sectionflags	@""
	.align	4
.nv.constant0._Z16updateTabuMatrixPii:
	.zero		908


//--------------------- SYMBOLS --------------------------

	.type		.nv.reservedSmem.offset0,@object
	.size		.nv.reservedSmem.offset0,0x4
	.type		.nv.reservedSmem.cap,@object
	.size		.nv.reservedSmem.cap,0x4
